//
// Generated by NVIDIA NVVM Compiler
//
// Compiler Build ID: CL-36424714
// Cuda compilation tools, release 13.0, V13.0.88
// Based on NVVM 20.0.0
//

.version 9.0
.target sm_100
.address_size 64

	// .globl	_Z24max_sum_exp_kernel_largePfS_ifii

.visible .entry _Z24max_sum_exp_kernel_largePfS_ifii(
	.param .u64 .ptr .align 1 _Z24max_sum_exp_kernel_largePfS_ifii_param_0,
	.param .u64 .ptr .align 1 _Z24max_sum_exp_kernel_largePfS_ifii_param_1,
	.param .u32 _Z24max_sum_exp_kernel_largePfS_ifii_param_2,
	.param .f32 _Z24max_sum_exp_kernel_largePfS_ifii_param_3,
	.param .u32 _Z24max_sum_exp_kernel_largePfS_ifii_param_4,
	.param .u32 _Z24max_sum_exp_kernel_largePfS_ifii_param_5
)
{
	.reg .pred 	%p<41>;
	.reg .b32 	%r<144>;
	.reg .b32 	%f<509>;
	.reg .b64 	%rd<79>;

	ld.param.u64 	%rd3, [_Z24max_sum_exp_kernel_largePfS_ifii_param_0];
	ld.param.u64 	%rd4, [_Z24max_sum_exp_kernel_largePfS_ifii_param_1];
	ld.param.u32 	%r38, [_Z24max_sum_exp_kernel_largePfS_ifii_param_2];
	ld.param.f32 	%f25, [_Z24max_sum_exp_kernel_largePfS_ifii_param_3];
	ld.param.u32 	%r39, [_Z24max_sum_exp_kernel_largePfS_ifii_param_4];
	ld.param.u32 	%r40, [_Z24max_sum_exp_kernel_largePfS_ifii_param_5];
	cvta.to.global.u64 	%rd1, %rd4;
	cvta.to.global.u64 	%rd2, %rd3;
	mov.u32 	%r41, %ctaid.x;
	mul.lo.s32 	%r1, %r38, %r41;
	setp.lt.s32 	%p1, %r40, 1;
	@%p1 bra 	$L__BB0_4;
	setp.lt.s32 	%p2, %r38, 1;
	@%p2 bra 	$L__BB0_4;
	add.s32 	%r2, %r38, -1;
	and.b32  	%r3, %r38, 7;
	and.b32  	%r4, %r38, 3;
	and.b32  	%r5, %r38, 2147483640;
	and.b32  	%r6, %r38, 1;
	neg.s32 	%r7, %r5;
	mul.lo.s32 	%r43, %r38, %r38;
	mul.lo.s32 	%r8, %r43, %r39;
	mov.u32 	%r44, %tid.x;
	mad.lo.s32 	%r9, %r1, %r38, %r44;
	mov.b32 	%r129, 0;
	mul.wide.u32 	%rd75, %r38, 4;
$L__BB0_3:
	mov.u32 	%r45, %ntid.x;
	mad.lo.s32 	%r11, %r129, %r45, %r9;
	setp.lt.s32 	%p3, %r11, %r8;
	@%p3 bra 	$L__BB0_25;
$L__BB0_4:
	ret;
$L__BB0_5:
	.pragma "nounroll";
	mad.lo.s32 	%r94, %r134, %r38, %r11;
	mul.wide.s32 	%rd57, %r94, 4;
	add.s64 	%rd58, %rd2, %rd57;
	ld.global.f32 	%f290, [%rd58];
	sub.f32 	%f291, %f290, %f508;
	fma.rn.f32 	%f292, %f291, 0f3BBB989D, 0f3F000000;
	cvt.sat.f32.f32 	%f293, %f292;
	mov.f32 	%f294, 0f4B400001;
	mov.f32 	%f295, 0f437C0000;
	fma.rm.f32 	%f296, %f293, %f295, %f294;
	add.f32 	%f297, %f296, 0fCB40007F;
	neg.f32 	%f298, %f297;
	fma.rn.f32 	%f299, %f291, 0f3FB8AA3B, %f298;
	fma.rn.f32 	%f300, %f291, 0f32A57060, %f299;
	mov.b32 	%r95, %f296;
	shl.b32 	%r96, %r95, 23;
	mov.b32 	%f301, %r96;
	ex2.approx.ftz.f32 	%f302, %f300;
	mul.f32 	%f303, %f302, %f301;
	div.rn.f32 	%f304, %f303, %f501;
	st.global.f32 	[%rd58], %f304;
	mul.wide.u32 	%rd59, %r38, 4;
	add.s64 	%rd60, %rd58, %rd59;
	ld.global.f32 	%f305, [%rd60];
	sub.f32 	%f306, %f305, %f508;
	fma.rn.f32 	%f307, %f306, 0f3BBB989D, 0f3F000000;
	cvt.sat.f32.f32 	%f308, %f307;
	fma.rm.f32 	%f309, %f308, %f295, %f294;
	add.f32 	%f310, %f309, 0fCB40007F;
	neg.f32 	%f311, %f310;
	fma.rn.f32 	%f312, %f306, 0f3FB8AA3B, %f311;
	fma.rn.f32 	%f313, %f306, 0f32A57060, %f312;
	mov.b32 	%r97, %f309;
	shl.b32 	%r98, %r97, 23;
	mov.b32 	%f314, %r98;
	ex2.approx.ftz.f32 	%f315, %f313;
	mul.f32 	%f316, %f315, %f314;
	div.rn.f32 	%f317, %f316, %f501;
	st.global.f32 	[%rd60], %f317;
	add.s64 	%rd61, %rd60, %rd59;
	ld.global.f32 	%f318, [%rd61];
	sub.f32 	%f319, %f318, %f508;
	fma.rn.f32 	%f320, %f319, 0f3BBB989D, 0f3F000000;
	cvt.sat.f32.f32 	%f321, %f320;
	fma.rm.f32 	%f322, %f321, %f295, %f294;
	add.f32 	%f323, %f322, 0fCB40007F;
	neg.f32 	%f324, %f323;
	fma.rn.f32 	%f325, %f319, 0f3FB8AA3B, %f324;
	fma.rn.f32 	%f326, %f319, 0f32A57060, %f325;
	mov.b32 	%r99, %f322;
	shl.b32 	%r100, %r99, 23;
	mov.b32 	%f327, %r100;
	ex2.approx.ftz.f32 	%f328, %f326;
	mul.f32 	%f329, %f328, %f327;
	div.rn.f32 	%f330, %f329, %f501;
	st.global.f32 	[%rd61], %f330;
	add.s64 	%rd62, %rd61, %rd59;
	ld.global.f32 	%f331, [%rd62];
	sub.f32 	%f332, %f331, %f508;
	fma.rn.f32 	%f333, %f332, 0f3BBB989D, 0f3F000000;
	cvt.sat.f32.f32 	%f334, %f333;
	fma.rm.f32 	%f335, %f334, %f295, %f294;
	add.f32 	%f336, %f335, 0fCB40007F;
	neg.f32 	%f337, %f336;
	fma.rn.f32 	%f338, %f332, 0f3FB8AA3B, %f337;
	fma.rn.f32 	%f339, %f332, 0f32A57060, %f338;
	mov.b32 	%r101, %f335;
	shl.b32 	%r102, %r101, 23;
	mov.b32 	%f340, %r102;
	ex2.approx.ftz.f32 	%f341, %f339;
	mul.f32 	%f342, %f341, %f340;
	div.rn.f32 	%f343, %f342, %f501;
	st.global.f32 	[%rd62], %f343;
	add.s64 	%rd63, %rd62, %rd59;
	ld.global.f32 	%f344, [%rd63];
	sub.f32 	%f345, %f344, %f508;
	fma.rn.f32 	%f346, %f345, 0f3BBB989D, 0f3F000000;
	cvt.sat.f32.f32 	%f347, %f346;
	fma.rm.f32 	%f348, %f347, %f295, %f294;
	add.f32 	%f349, %f348, 0fCB40007F;
	neg.f32 	%f350, %f349;
	fma.rn.f32 	%f351, %f345, 0f3FB8AA3B, %f350;
	fma.rn.f32 	%f352, %f345, 0f32A57060, %f351;
	mov.b32 	%r103, %f348;
	shl.b32 	%r104, %r103, 23;
	mov.b32 	%f353, %r104;
	ex2.approx.ftz.f32 	%f354, %f352;
	mul.f32 	%f355, %f354, %f353;
	div.rn.f32 	%f356, %f355, %f501;
	st.global.f32 	[%rd63], %f356;
	add.s64 	%rd64, %rd63, %rd59;
	ld.global.f32 	%f357, [%rd64];
	sub.f32 	%f358, %f357, %f508;
	fma.rn.f32 	%f359, %f358, 0f3BBB989D, 0f3F000000;
	cvt.sat.f32.f32 	%f360, %f359;
	fma.rm.f32 	%f361, %f360, %f295, %f294;
	add.f32 	%f362, %f361, 0fCB40007F;
	neg.f32 	%f363, %f362;
	fma.rn.f32 	%f364, %f358, 0f3FB8AA3B, %f363;
	fma.rn.f32 	%f365, %f358, 0f32A57060, %f364;
	mov.b32 	%r105, %f361;
	shl.b32 	%r106, %r105, 23;
	mov.b32 	%f366, %r106;
	ex2.approx.ftz.f32 	%f367, %f365;
	mul.f32 	%f368, %f367, %f366;
	div.rn.f32 	%f369, %f368, %f501;
	st.global.f32 	[%rd64], %f369;
	add.s64 	%rd65, %rd64, %rd59;
	ld.global.f32 	%f370, [%rd65];
	sub.f32 	%f371, %f370, %f508;
	fma.rn.f32 	%f372, %f371, 0f3BBB989D, 0f3F000000;
	cvt.sat.f32.f32 	%f373, %f372;
	fma.rm.f32 	%f374, %f373, %f295, %f294;
	add.f32 	%f375, %f374, 0fCB40007F;
	neg.f32 	%f376, %f375;
	fma.rn.f32 	%f377, %f371, 0f3FB8AA3B, %f376;
	fma.rn.f32 	%f378, %f371, 0f32A57060, %f377;
	mov.b32 	%r107, %f374;
	shl.b32 	%r108, %r107, 23;
	mov.b32 	%f379, %r108;
	ex2.approx.ftz.f32 	%f380, %f378;
	mul.f32 	%f381, %f380, %f379;
	div.rn.f32 	%f382, %f381, %f501;
	st.global.f32 	[%rd65], %f382;
	add.s64 	%rd66, %rd65, %rd59;
	ld.global.f32 	%f383, [%rd66];
	sub.f32 	%f384, %f383, %f508;
	fma.rn.f32 	%f385, %f384, 0f3BBB989D, 0f3F000000;
	cvt.sat.f32.f32 	%f386, %f385;
	fma.rm.f32 	%f387, %f386, %f295, %f294;
	add.f32 	%f388, %f387, 0fCB40007F;
	neg.f32 	%f389, %f388;
	fma.rn.f32 	%f390, %f384, 0f3FB8AA3B, %f389;
	fma.rn.f32 	%f391, %f384, 0f32A57060, %f390;
	mov.b32 	%r109, %f387;
	shl.b32 	%r110, %r109, 23;
	mov.b32 	%f392, %r110;
	ex2.approx.ftz.f32 	%f393, %f391;
	mul.f32 	%f394, %f393, %f392;
	div.rn.f32 	%f395, %f394, %f501;
	st.global.f32 	[%rd66], %f395;
	add.s32 	%r134, %r134, 8;
	setp.ne.s32 	%p34, %r134, %r5;
	mov.u32 	%r136, %r5;
	@%p34 bra 	$L__BB0_5;
$L__BB0_6:
	setp.eq.s32 	%p35, %r3, 0;
	@%p35 bra 	$L__BB0_14;
	add.s32 	%r111, %r3, -1;
	setp.lt.u32 	%p36, %r111, 3;
	@%p36 bra 	$L__BB0_9;
	mad.lo.s32 	%r112, %r136, %r38, %r11;
	mul.wide.s32 	%rd67, %r112, 4;
	add.s64 	%rd68, %rd2, %rd67;
	ld.global.f32 	%f396, [%rd68];
	sub.f32 	%f397, %f396, %f508;
	fma.rn.f32 	%f398, %f397, 0f3BBB989D, 0f3F000000;
	cvt.sat.f32.f32 	%f399, %f398;
	mov.f32 	%f400, 0f4B400001;
	mov.f32 	%f401, 0f437C0000;
	fma.rm.f32 	%f402, %f399, %f401, %f400;
	add.f32 	%f403, %f402, 0fCB40007F;
	neg.f32 	%f404, %f403;
	fma.rn.f32 	%f405, %f397, 0f3FB8AA3B, %f404;
	fma.rn.f32 	%f406, %f397, 0f32A57060, %f405;
	mov.b32 	%r113, %f402;
	shl.b32 	%r114, %r113, 23;
	mov.b32 	%f407, %r114;
	ex2.approx.ftz.f32 	%f408, %f406;
	mul.f32 	%f409, %f408, %f407;
	div.rn.f32 	%f410, %f409, %f501;
	st.global.f32 	[%rd68], %f410;
	add.s64 	%rd70, %rd68, %rd75;
	ld.global.f32 	%f411, [%rd70];
	sub.f32 	%f412, %f411, %f508;
	fma.rn.f32 	%f413, %f412, 0f3BBB989D, 0f3F000000;
	cvt.sat.f32.f32 	%f414, %f413;
	fma.rm.f32 	%f415, %f414, %f401, %f400;
	add.f32 	%f416, %f415, 0fCB40007F;
	neg.f32 	%f417, %f416;
	fma.rn.f32 	%f418, %f412, 0f3FB8AA3B, %f417;
	fma.rn.f32 	%f419, %f412, 0f32A57060, %f418;
	mov.b32 	%r115, %f415;
	shl.b32 	%r116, %r115, 23;
	mov.b32 	%f420, %r116;
	ex2.approx.ftz.f32 	%f421, %f419;
	mul.f32 	%f422, %f421, %f420;
	div.rn.f32 	%f423, %f422, %f501;
	st.global.f32 	[%rd70], %f423;
	add.s64 	%rd71, %rd70, %rd75;
	ld.global.f32 	%f424, [%rd71];
	sub.f32 	%f425, %f424, %f508;
	fma.rn.f32 	%f426, %f425, 0f3BBB989D, 0f3F000000;
	cvt.sat.f32.f32 	%f427, %f426;
	fma.rm.f32 	%f428, %f427, %f401, %f400;
	add.f32 	%f429, %f428, 0fCB40007F;
	neg.f32 	%f430, %f429;
	fma.rn.f32 	%f431, %f425, 0f3FB8AA3B, %f430;
	fma.rn.f32 	%f432, %f425, 0f32A57060, %f431;
	mov.b32 	%r117, %f428;
	shl.b32 	%r118, %r117, 23;
	mov.b32 	%f433, %r118;
	ex2.approx.ftz.f32 	%f434, %f432;
	mul.f32 	%f435, %f434, %f433;
	div.rn.f32 	%f436, %f435, %f501;
	st.global.f32 	[%rd71], %f436;
	add.s64 	%rd72, %rd71, %rd75;
	ld.global.f32 	%f437, [%rd72];
	sub.f32 	%f438, %f437, %f508;
	fma.rn.f32 	%f439, %f438, 0f3BBB989D, 0f3F000000;
	cvt.sat.f32.f32 	%f440, %f439;
	fma.rm.f32 	%f441, %f440, %f401, %f400;
	add.f32 	%f442, %f441, 0fCB40007F;
	neg.f32 	%f443, %f442;
	fma.rn.f32 	%f444, %f438, 0f3FB8AA3B, %f443;
	fma.rn.f32 	%f445, %f438, 0f32A57060, %f444;
	mov.b32 	%r119, %f441;
	shl.b32 	%r120, %r119, 23;
	mov.b32 	%f446, %r120;
	ex2.approx.ftz.f32 	%f447, %f445;
	mul.f32 	%f448, %f447, %f446;
	div.rn.f32 	%f449, %f448, %f501;
	st.global.f32 	[%rd72], %f449;
	add.s32 	%r136, %r136, 4;
$L__BB0_9:
	setp.eq.s32 	%p37, %r4, 0;
	@%p37 bra 	$L__BB0_14;
	setp.eq.s32 	%p38, %r4, 1;
	@%p38 bra 	$L__BB0_12;
	mad.lo.s32 	%r121, %r136, %r38, %r11;
	mul.wide.s32 	%rd73, %r121, 4;
	add.s64 	%rd74, %rd2, %rd73;
	ld.global.f32 	%f450, [%rd74];
	sub.f32 	%f451, %f450, %f508;
	fma.rn.f32 	%f452, %f451, 0f3BBB989D, 0f3F000000;
	cvt.sat.f32.f32 	%f453, %f452;
	mov.f32 	%f454, 0f4B400001;
	mov.f32 	%f455, 0f437C0000;
	fma.rm.f32 	%f456, %f453, %f455, %f454;
	add.f32 	%f457, %f456, 0fCB40007F;
	neg.f32 	%f458, %f457;
	fma.rn.f32 	%f459, %f451, 0f3FB8AA3B, %f458;
	fma.rn.f32 	%f460, %f451, 0f32A57060, %f459;
	mov.b32 	%r122, %f456;
	shl.b32 	%r123, %r122, 23;
	mov.b32 	%f461, %r123;
	ex2.approx.ftz.f32 	%f462, %f460;
	mul.f32 	%f463, %f462, %f461;
	div.rn.f32 	%f464, %f463, %f501;
	st.global.f32 	[%rd74], %f464;
	add.s64 	%rd76, %rd74, %rd75;
	ld.global.f32 	%f465, [%rd76];
	sub.f32 	%f466, %f465, %f508;
	fma.rn.f32 	%f467, %f466, 0f3BBB989D, 0f3F000000;
	cvt.sat.f32.f32 	%f468, %f467;
	fma.rm.f32 	%f469, %f468, %f455, %f454;
	add.f32 	%f470, %f469, 0fCB40007F;
	neg.f32 	%f471, %f470;
	fma.rn.f32 	%f472, %f466, 0f3FB8AA3B, %f471;
	fma.rn.f32 	%f473, %f466, 0f32A57060, %f472;
	mov.b32 	%r124, %f469;
	shl.b32 	%r125, %r124, 23;
	mov.b32 	%f474, %r125;
	ex2.approx.ftz.f32 	%f475, %f473;
	mul.f32 	%f476, %f475, %f474;
	div.rn.f32 	%f477, %f476, %f501;
	st.global.f32 	[%rd76], %f477;
	add.s32 	%r136, %r136, 2;
$L__BB0_12:
	setp.eq.s32 	%p39, %r6, 0;
	@%p39 bra 	$L__BB0_14;
	mad.lo.s32 	%r126, %r136, %r38, %r11;
	mul.wide.s32 	%rd77, %r126, 4;
	add.s64 	%rd78, %rd2, %rd77;
	ld.global.f32 	%f478, [%rd78];
	sub.f32 	%f479, %f478, %f508;
	fma.rn.f32 	%f480, %f479, 0f3BBB989D, 0f3F000000;
	cvt.sat.f32.f32 	%f481, %f480;
	mov.f32 	%f482, 0f4B400001;
	mov.f32 	%f483, 0f437C0000;
	fma.rm.f32 	%f484, %f481, %f483, %f482;
	add.f32 	%f485, %f484, 0fCB40007F;
	neg.f32 	%f486, %f485;
	fma.rn.f32 	%f487, %f479, 0f3FB8AA3B, %f486;
	fma.rn.f32 	%f488, %f479, 0f32A57060, %f487;
	mov.b32 	%r127, %f484;
	shl.b32 	%r128, %r127, 23;
	mov.b32 	%f489, %r128;
	ex2.approx.ftz.f32 	%f490, %f488;
	mul.f32 	%f491, %f490, %f489;
	div.rn.f32 	%f492, %f491, %f501;
	st.global.f32 	[%rd78], %f492;
$L__BB0_14:
	add.s32 	%r129, %r129, 1;
	setp.eq.s32 	%p40, %r129, %r40;
	@%p40 bra 	$L__BB0_4;
	bra.uni 	$L__BB0_3;
$L__BB0_15:
	setp.eq.s32 	%p28, %r3, 0;
	@%p28 bra 	$L__BB0_23;
	add.s32 	%r74, %r3, -1;
	setp.lt.u32 	%p29, %r74, 3;
	@%p29 bra 	$L__BB0_18;
	mad.lo.s32 	%r75, %r139, %r38, %r11;
	mul.wide.s32 	%rd45, %r75, 4;
	add.s64 	%rd46, %rd2, %rd45;
	ld.global.f32 	%f202, [%rd46];
	sub.f32 	%f203, %f202, %f508;
	fma.rn.f32 	%f204, %f203, 0f3BBB989D, 0f3F000000;
	cvt.sat.f32.f32 	%f205, %f204;
	mov.f32 	%f206, 0f4B400001;
	mov.f32 	%f207, 0f437C0000;
	fma.rm.f32 	%f208, %f205, %f207, %f206;
	add.f32 	%f209, %f208, 0fCB40007F;
	neg.f32 	%f210, %f209;
	fma.rn.f32 	%f211, %f203, 0f3FB8AA3B, %f210;
	fma.rn.f32 	%f212, %f203, 0f32A57060, %f211;
	mov.b32 	%r76, %f208;
	shl.b32 	%r77, %r76, 23;
	mov.b32 	%f213, %r77;
	ex2.approx.ftz.f32 	%f214, %f212;
	fma.rn.f32 	%f215, %f214, %f213, %f501;
	mul.wide.u32 	%rd47, %r38, 4;
	add.s64 	%rd48, %rd46, %rd47;
	ld.global.f32 	%f216, [%rd48];
	sub.f32 	%f217, %f216, %f508;
	fma.rn.f32 	%f218, %f217, 0f3BBB989D, 0f3F000000;
	cvt.sat.f32.f32 	%f219, %f218;
	fma.rm.f32 	%f220, %f219, %f207, %f206;
	add.f32 	%f221, %f220, 0fCB40007F;
	neg.f32 	%f222, %f221;
	fma.rn.f32 	%f223, %f217, 0f3FB8AA3B, %f222;
	fma.rn.f32 	%f224, %f217, 0f32A57060, %f223;
	mov.b32 	%r78, %f220;
	shl.b32 	%r79, %r78, 23;
	mov.b32 	%f225, %r79;
	ex2.approx.ftz.f32 	%f226, %f224;
	fma.rn.f32 	%f227, %f226, %f225, %f215;
	add.s64 	%rd49, %rd48, %rd47;
	ld.global.f32 	%f228, [%rd49];
	sub.f32 	%f229, %f228, %f508;
	fma.rn.f32 	%f230, %f229, 0f3BBB989D, 0f3F000000;
	cvt.sat.f32.f32 	%f231, %f230;
	fma.rm.f32 	%f232, %f231, %f207, %f206;
	add.f32 	%f233, %f232, 0fCB40007F;
	neg.f32 	%f234, %f233;
	fma.rn.f32 	%f235, %f229, 0f3FB8AA3B, %f234;
	fma.rn.f32 	%f236, %f229, 0f32A57060, %f235;
	mov.b32 	%r80, %f232;
	shl.b32 	%r81, %r80, 23;
	mov.b32 	%f237, %r81;
	ex2.approx.ftz.f32 	%f238, %f236;
	fma.rn.f32 	%f239, %f238, %f237, %f227;
	add.s64 	%rd50, %rd49, %rd47;
	ld.global.f32 	%f240, [%rd50];
	sub.f32 	%f241, %f240, %f508;
	fma.rn.f32 	%f242, %f241, 0f3BBB989D, 0f3F000000;
	cvt.sat.f32.f32 	%f243, %f242;
	fma.rm.f32 	%f244, %f243, %f207, %f206;
	add.f32 	%f245, %f244, 0fCB40007F;
	neg.f32 	%f246, %f245;
	fma.rn.f32 	%f247, %f241, 0f3FB8AA3B, %f246;
	fma.rn.f32 	%f248, %f241, 0f32A57060, %f247;
	mov.b32 	%r82, %f244;
	shl.b32 	%r83, %r82, 23;
	mov.b32 	%f249, %r83;
	ex2.approx.ftz.f32 	%f250, %f248;
	fma.rn.f32 	%f501, %f250, %f249, %f239;
	add.s32 	%r139, %r139, 4;
$L__BB0_18:
	setp.eq.s32 	%p30, %r4, 0;
	@%p30 bra 	$L__BB0_23;
	setp.eq.s32 	%p31, %r4, 1;
	@%p31 bra 	$L__BB0_21;
	mad.lo.s32 	%r84, %r139, %r38, %r11;
	mul.wide.s32 	%rd51, %r84, 4;
	add.s64 	%rd52, %rd2, %rd51;
	ld.global.f32 	%f252, [%rd52];
	sub.f32 	%f253, %f252, %f508;
	fma.rn.f32 	%f254, %f253, 0f3BBB989D, 0f3F000000;
	cvt.sat.f32.f32 	%f255, %f254;
	mov.f32 	%f256, 0f4B400001;
	mov.f32 	%f257, 0f437C0000;
	fma.rm.f32 	%f258, %f255, %f257, %f256;
	add.f32 	%f259, %f258, 0fCB40007F;
	neg.f32 	%f260, %f259;
	fma.rn.f32 	%f261, %f253, 0f3FB8AA3B, %f260;
	fma.rn.f32 	%f262, %f253, 0f32A57060, %f261;
	mov.b32 	%r85, %f258;
	shl.b32 	%r86, %r85, 23;
	mov.b32 	%f263, %r86;
	ex2.approx.ftz.f32 	%f264, %f262;
	fma.rn.f32 	%f265, %f264, %f263, %f501;
	mul.wide.u32 	%rd53, %r38, 4;
	add.s64 	%rd54, %rd52, %rd53;
	ld.global.f32 	%f266, [%rd54];
	sub.f32 	%f267, %f266, %f508;
	fma.rn.f32 	%f268, %f267, 0f3BBB989D, 0f3F000000;
	cvt.sat.f32.f32 	%f269, %f268;
	fma.rm.f32 	%f270, %f269, %f257, %f256;
	add.f32 	%f271, %f270, 0fCB40007F;
	neg.f32 	%f272, %f271;
	fma.rn.f32 	%f273, %f267, 0f3FB8AA3B, %f272;
	fma.rn.f32 	%f274, %f267, 0f32A57060, %f273;
	mov.b32 	%r87, %f270;
	shl.b32 	%r88, %r87, 23;
	mov.b32 	%f275, %r88;
	ex2.approx.ftz.f32 	%f276, %f274;
	fma.rn.f32 	%f501, %f276, %f275, %f265;
	add.s32 	%r139, %r139, 2;
$L__BB0_21:
	setp.eq.s32 	%p32, %r6, 0;
	@%p32 bra 	$L__BB0_23;
	mad.lo.s32 	%r89, %r139, %r38, %r11;
	mul.wide.s32 	%rd55, %r89, 4;
	add.s64 	%rd56, %rd2, %rd55;
	ld.global.f32 	%f277, [%rd56];
	sub.f32 	%f278, %f277, %f508;
	fma.rn.f32 	%f279, %f278, 0f3BBB989D, 0f3F000000;
	cvt.sat.f32.f32 	%f280, %f279;
	mov.f32 	%f281, 0f4B400001;
	mov.f32 	%f282, 0f437C0000;
	fma.rm.f32 	%f283, %f280, %f282, %f281;
	add.f32 	%f284, %f283, 0fCB40007F;
	neg.f32 	%f285, %f284;
	fma.rn.f32 	%f286, %f278, 0f3FB8AA3B, %f285;
	fma.rn.f32 	%f287, %f278, 0f32A57060, %f286;
	mov.b32 	%r90, %f283;
	shl.b32 	%r91, %r90, 23;
	mov.b32 	%f288, %r91;
	ex2.approx.ftz.f32 	%f289, %f287;
	fma.rn.f32 	%f501, %f289, %f288, %f501;
$L__BB0_23:
	setp.lt.u32 	%p33, %r2, 7;
	mov.b32 	%r136, 0;
	@%p33 bra 	$L__BB0_6;
	mov.b32 	%r134, 0;
	bra.uni 	$L__BB0_5;
$L__BB0_25:
	setp.lt.u32 	%p4, %r2, 7;
	mov.f32 	%f508, 0fC1200000;
	mov.b32 	%r142, 0;
	@%p4 bra 	$L__BB0_28;
	mov.f32 	%f508, 0fC1200000;
	mov.u32 	%r130, %r11;
	mov.u32 	%r131, %r1;
	mov.u32 	%r132, %r7;
$L__BB0_27:
	.pragma "nounroll";
	mul.wide.s32 	%rd5, %r130, 4;
	add.s64 	%rd6, %rd2, %rd5;
	ld.global.f32 	%f29, [%rd6];
	mul.f32 	%f30, %f25, %f29;
	mul.wide.s32 	%rd7, %r131, 4;
	add.s64 	%rd8, %rd1, %rd7;
	ld.global.f32 	%f31, [%rd8];
	sub.f32 	%f32, %f30, %f31;
	st.global.f32 	[%rd6], %f32;
	setp.lt.f32 	%p5, %f508, %f32;
	selp.f32 	%f33, %f32, %f508, %p5;
	mul.wide.u32 	%rd9, %r38, 4;
	add.s64 	%rd10, %rd6, %rd9;
	ld.global.f32 	%f34, [%rd10];
	mul.f32 	%f35, %f25, %f34;
	ld.global.f32 	%f36, [%rd8+4];
	sub.f32 	%f37, %f35, %f36;
	st.global.f32 	[%rd10], %f37;
	setp.lt.f32 	%p6, %f33, %f37;
	selp.f32 	%f38, %f37, %f33, %p6;
	add.s64 	%rd11, %rd10, %rd9;
	ld.global.f32 	%f39, [%rd11];
	mul.f32 	%f40, %f25, %f39;
	ld.global.f32 	%f41, [%rd8+8];
	sub.f32 	%f42, %f40, %f41;
	st.global.f32 	[%rd11], %f42;
	setp.lt.f32 	%p7, %f38, %f42;
	selp.f32 	%f43, %f42, %f38, %p7;
	add.s64 	%rd12, %rd11, %rd9;
	ld.global.f32 	%f44, [%rd12];
	mul.f32 	%f45, %f25, %f44;
	ld.global.f32 	%f46, [%rd8+12];
	sub.f32 	%f47, %f45, %f46;
	st.global.f32 	[%rd12], %f47;
	setp.lt.f32 	%p8, %f43, %f47;
	selp.f32 	%f48, %f47, %f43, %p8;
	add.s64 	%rd13, %rd12, %rd9;
	ld.global.f32 	%f49, [%rd13];
	mul.f32 	%f50, %f25, %f49;
	ld.global.f32 	%f51, [%rd8+16];
	sub.f32 	%f52, %f50, %f51;
	st.global.f32 	[%rd13], %f52;
	setp.lt.f32 	%p9, %f48, %f52;
	selp.f32 	%f53, %f52, %f48, %p9;
	add.s64 	%rd14, %rd13, %rd9;
	ld.global.f32 	%f54, [%rd14];
	mul.f32 	%f55, %f25, %f54;
	ld.global.f32 	%f56, [%rd8+20];
	sub.f32 	%f57, %f55, %f56;
	st.global.f32 	[%rd14], %f57;
	setp.lt.f32 	%p10, %f53, %f57;
	selp.f32 	%f58, %f57, %f53, %p10;
	add.s64 	%rd15, %rd14, %rd9;
	ld.global.f32 	%f59, [%rd15];
	mul.f32 	%f60, %f25, %f59;
	ld.global.f32 	%f61, [%rd8+24];
	sub.f32 	%f62, %f60, %f61;
	st.global.f32 	[%rd15], %f62;
	setp.lt.f32 	%p11, %f58, %f62;
	selp.f32 	%f63, %f62, %f58, %p11;
	add.s64 	%rd16, %rd15, %rd9;
	ld.global.f32 	%f64, [%rd16];
	mul.f32 	%f65, %f25, %f64;
	ld.global.f32 	%f66, [%rd8+28];
	sub.f32 	%f67, %f65, %f66;
	st.global.f32 	[%rd16], %f67;
	setp.lt.f32 	%p12, %f63, %f67;
	selp.f32 	%f508, %f67, %f63, %p12;
	add.s32 	%r132, %r132, 8;
	add.s32 	%r131, %r131, 8;
	shl.b32 	%r47, %r38, 3;
	add.s32 	%r130, %r130, %r47;
	setp.eq.s32 	%p13, %r132, 0;
	mov.u32 	%r142, %r5;
	@%p13 bra 	$L__BB0_28;
	bra.uni 	$L__BB0_27;
$L__BB0_28:
	setp.eq.s32 	%p14, %r3, 0;
	@%p14 bra 	$L__BB0_37;
	add.s32 	%r48, %r3, -1;
	setp.lt.u32 	%p15, %r48, 3;
	@%p15 bra 	$L__BB0_31;
	mad.lo.s32 	%r49, %r142, %r38, %r11;
	mul.wide.s32 	%rd17, %r49, 4;
	add.s64 	%rd18, %rd2, %rd17;
	ld.global.f32 	%f69, [%rd18];
	mul.f32 	%f70, %f25, %f69;
	add.s32 	%r50, %r142, %r1;
	mul.wide.s32 	%rd19, %r50, 4;
	add.s64 	%rd20, %rd1, %rd19;
	ld.global.f32 	%f71, [%rd20];
	sub.f32 	%f72, %f70, %f71;
	st.global.f32 	[%rd18], %f72;
	setp.lt.f32 	%p16, %f508, %f72;
	selp.f32 	%f73, %f72, %f508, %p16;
	mul.wide.u32 	%rd21, %r38, 4;
	add.s64 	%rd22, %rd18, %rd21;
	ld.global.f32 	%f74, [%rd22];
	mul.f32 	%f75, %f25, %f74;
	ld.global.f32 	%f76, [%rd20+4];
	sub.f32 	%f77, %f75, %f76;
	st.global.f32 	[%rd22], %f77;
	setp.lt.f32 	%p17, %f73, %f77;
	selp.f32 	%f78, %f77, %f73, %p17;
	add.s64 	%rd23, %rd22, %rd21;
	ld.global.f32 	%f79, [%rd23];
	mul.f32 	%f80, %f25, %f79;
	ld.global.f32 	%f81, [%rd20+8];
	sub.f32 	%f82, %f80, %f81;
	st.global.f32 	[%rd23], %f82;
	setp.lt.f32 	%p18, %f78, %f82;
	selp.f32 	%f83, %f82, %f78, %p18;
	add.s64 	%rd24, %rd23, %rd21;
	ld.global.f32 	%f84, [%rd24];
	mul.f32 	%f85, %f25, %f84;
	ld.global.f32 	%f86, [%rd20+12];
	sub.f32 	%f87, %f85, %f86;
	st.global.f32 	[%rd24], %f87;
	setp.lt.f32 	%p19, %f83, %f87;
	selp.f32 	%f508, %f87, %f83, %p19;
	add.s32 	%r142, %r142, 4;
$L__BB0_31:
	setp.eq.s32 	%p20, %r4, 0;
	@%p20 bra 	$L__BB0_37;
	setp.eq.s32 	%p21, %r4, 1;
	@%p21 bra 	$L__BB0_34;
	mad.lo.s32 	%r51, %r142, %r38, %r11;
	mul.wide.s32 	%rd25, %r51, 4;
	add.s64 	%rd26, %rd2, %rd25;
	ld.global.f32 	%f89, [%rd26];
	mul.f32 	%f90, %f25, %f89;
	add.s32 	%r52, %r142, %r1;
	mul.wide.s32 	%rd27, %r52, 4;
	add.s64 	%rd28, %rd1, %rd27;
	ld.global.f32 	%f91, [%rd28];
	sub.f32 	%f92, %f90, %f91;
	st.global.f32 	[%rd26], %f92;
	setp.lt.f32 	%p22, %f508, %f92;
	selp.f32 	%f93, %f92, %f508, %p22;
	mul.wide.u32 	%rd29, %r38, 4;
	add.s64 	%rd30, %rd26, %rd29;
	ld.global.f32 	%f94, [%rd30];
	mul.f32 	%f95, %f25, %f94;
	ld.global.f32 	%f96, [%rd28+4];
	sub.f32 	%f97, %f95, %f96;
	st.global.f32 	[%rd30], %f97;
	setp.lt.f32 	%p23, %f93, %f97;
	selp.f32 	%f508, %f97, %f93, %p23;
	add.s32 	%r142, %r142, 2;
$L__BB0_34:
	setp.eq.s32 	%p24, %r6, 0;
	@%p24 bra 	$L__BB0_37;
	mad.lo.s32 	%r53, %r142, %r38, %r11;
	mul.wide.s32 	%rd31, %r53, 4;
	add.s64 	%rd32, %rd2, %rd31;
	ld.global.f32 	%f98, [%rd32];
	mul.f32 	%f99, %f25, %f98;
	add.s32 	%r54, %r142, %r1;
	mul.wide.s32 	%rd33, %r54, 4;
	add.s64 	%rd34, %rd1, %rd33;
	ld.global.f32 	%f100, [%rd34];
	sub.f32 	%f23, %f99, %f100;
	st.global.f32 	[%rd32], %f23;
	setp.geu.f32 	%p25, %f508, %f23;
	@%p25 bra 	$L__BB0_37;
	mov.f32 	%f508, %f23;
$L__BB0_37:
	setp.lt.u32 	%p26, %r2, 7;
	mov.f32 	%f501, 0f00000000;
	mov.b32 	%r139, 0;
	@%p26 bra 	$L__BB0_15;
	mov.f32 	%f501, 0f00000000;
	mov.b32 	%r133, 0;
$L__BB0_39:
	.pragma "nounroll";
	mad.lo.s32 	%r57, %r133, %r38, %r11;
	mul.wide.s32 	%rd35, %r57, 4;
	add.s64 	%rd36, %rd2, %rd35;
	ld.global.f32 	%f104, [%rd36];
	sub.f32 	%f105, %f104, %f508;
	fma.rn.f32 	%f106, %f105, 0f3BBB989D, 0f3F000000;
	cvt.sat.f32.f32 	%f107, %f106;
	mov.f32 	%f108, 0f4B400001;
	mov.f32 	%f109, 0f437C0000;
	fma.rm.f32 	%f110, %f107, %f109, %f108;
	add.f32 	%f111, %f110, 0fCB40007F;
	neg.f32 	%f112, %f111;
	fma.rn.f32 	%f113, %f105, 0f3FB8AA3B, %f112;
	fma.rn.f32 	%f114, %f105, 0f32A57060, %f113;
	mov.b32 	%r58, %f110;
	shl.b32 	%r59, %r58, 23;
	mov.b32 	%f115, %r59;
	ex2.approx.ftz.f32 	%f116, %f114;
	fma.rn.f32 	%f117, %f116, %f115, %f501;
	mul.wide.u32 	%rd37, %r38, 4;
	add.s64 	%rd38, %rd36, %rd37;
	ld.global.f32 	%f118, [%rd38];
	sub.f32 	%f119, %f118, %f508;
	fma.rn.f32 	%f120, %f119, 0f3BBB989D, 0f3F000000;
	cvt.sat.f32.f32 	%f121, %f120;
	fma.rm.f32 	%f122, %f121, %f109, %f108;
	add.f32 	%f123, %f122, 0fCB40007F;
	neg.f32 	%f124, %f123;
	fma.rn.f32 	%f125, %f119, 0f3FB8AA3B, %f124;
	fma.rn.f32 	%f126, %f119, 0f32A57060, %f125;
	mov.b32 	%r60, %f122;
	shl.b32 	%r61, %r60, 23;
	mov.b32 	%f127, %r61;
	ex2.approx.ftz.f32 	%f128, %f126;
	fma.rn.f32 	%f129, %f128, %f127, %f117;
	add.s64 	%rd39, %rd38, %rd37;
	ld.global.f32 	%f130, [%rd39];
	sub.f32 	%f131, %f130, %f508;
	fma.rn.f32 	%f132, %f131, 0f3BBB989D, 0f3F000000;
	cvt.sat.f32.f32 	%f133, %f132;
	fma.rm.f32 	%f134, %f133, %f109, %f108;
	add.f32 	%f135, %f134, 0fCB40007F;
	neg.f32 	%f136, %f135;
	fma.rn.f32 	%f137, %f131, 0f3FB8AA3B, %f136;
	fma.rn.f32 	%f138, %f131, 0f32A57060, %f137;
	mov.b32 	%r62, %f134;
	shl.b32 	%r63, %r62, 23;
	mov.b32 	%f139, %r63;
	ex2.approx.ftz.f32 	%f140, %f138;
	fma.rn.f32 	%f141, %f140, %f139, %f129;
	add.s64 	%rd40, %rd39, %rd37;
	ld.global.f32 	%f142, [%rd40];
	sub.f32 	%f143, %f142, %f508;
	fma.rn.f32 	%f144, %f143, 0f3BBB989D, 0f3F000000;
	cvt.sat.f32.f32 	%f145, %f144;
	fma.rm.f32 	%f146, %f145, %f109, %f108;
	add.f32 	%f147, %f146, 0fCB40007F;
	neg.f32 	%f148, %f147;
	fma.rn.f32 	%f149, %f143, 0f3FB8AA3B, %f148;
	fma.rn.f32 	%f150, %f143, 0f32A57060, %f149;
	mov.b32 	%r64, %f146;
	shl.b32 	%r65, %r64, 23;
	mov.b32 	%f151, %r65;
	ex2.approx.ftz.f32 	%f152, %f150;
	fma.rn.f32 	%f153, %f152, %f151, %f141;
	add.s64 	%rd41, %rd40, %rd37;
	ld.global.f32 	%f154, [%rd41];
	sub.f32 	%f155, %f154, %f508;
	fma.rn.f32 	%f156, %f155, 0f3BBB989D, 0f3F000000;
	cvt.sat.f32.f32 	%f157, %f156;
	fma.rm.f32 	%f158, %f157, %f109, %f108;
	add.f32 	%f159, %f158, 0fCB40007F;
	neg.f32 	%f160, %f159;
	fma.rn.f32 	%f161, %f155, 0f3FB8AA3B, %f160;
	fma.rn.f32 	%f162, %f155, 0f32A57060, %f161;
	mov.b32 	%r66, %f158;
	shl.b32 	%r67, %r66, 23;
	mov.b32 	%f163, %r67;
	ex2.approx.ftz.f32 	%f164, %f162;
	fma.rn.f32 	%f165, %f164, %f163, %f153;
	add.s64 	%rd42, %rd41, %rd37;
	ld.global.f32 	%f166, [%rd42];
	sub.f32 	%f167, %f166, %f508;
	fma.rn.f32 	%f168, %f167, 0f3BBB989D, 0f3F000000;
	cvt.sat.f32.f32 	%f169, %f168;
	fma.rm.f32 	%f170, %f169, %f109, %f108;
	add.f32 	%f171, %f170, 0fCB40007F;
	neg.f32 	%f172, %f171;
	fma.rn.f32 	%f173, %f167, 0f3FB8AA3B, %f172;
	fma.rn.f32 	%f174, %f167, 0f32A57060, %f173;
	mov.b32 	%r68, %f170;
	shl.b32 	%r69, %r68, 23;
	mov.b32 	%f175, %r69;
	ex2.approx.ftz.f32 	%f176, %f174;
	fma.rn.f32 	%f177, %f176, %f175, %f165;
	add.s64 	%rd43, %rd42, %rd37;
	ld.global.f32 	%f178, [%rd43];
	sub.f32 	%f179, %f178, %f508;
	fma.rn.f32 	%f180, %f179, 0f3BBB989D, 0f3F000000;
	cvt.sat.f32.f32 	%f181, %f180;
	fma.rm.f32 	%f182, %f181, %f109, %f108;
	add.f32 	%f183, %f182, 0fCB40007F;
	neg.f32 	%f184, %f183;
	fma.rn.f32 	%f185, %f179, 0f3FB8AA3B, %f184;
	fma.rn.f32 	%f186, %f179, 0f32A57060, %f185;
	mov.b32 	%r70, %f182;
	shl.b32 	%r71, %r70, 23;
	mov.b32 	%f187, %r71;
	ex2.approx.ftz.f32 	%f188, %f186;
	fma.rn.f32 	%f189, %f188, %f187, %f177;
	add.s64 	%rd44, %rd43, %rd37;
	ld.global.f32 	%f190, [%rd44];
	sub.f32 	%f191, %f190, %f508;
	fma.rn.f32 	%f192, %f191, 0f3BBB989D, 0f3F000000;
	cvt.sat.f32.f32 	%f193, %f192;
	fma.rm.f32 	%f194, %f193, %f109, %f108;
	add.f32 	%f195, %f194, 0fCB40007F;
	neg.f32 	%f196, %f195;
	fma.rn.f32 	%f197, %f191, 0f3FB8AA3B, %f196;
	fma.rn.f32 	%f198, %f191, 0f32A57060, %f197;
	mov.b32 	%r72, %f194;
	shl.b32 	%r73, %r72, 23;
	mov.b32 	%f199, %r73;
	ex2.approx.ftz.f32 	%f200, %f198;
	fma.rn.f32 	%f501, %f200, %f199, %f189;
	add.s32 	%r133, %r133, 8;
	setp.eq.s32 	%p27, %r133, %r5;
	mov.u32 	%r139, %r5;
	@%p27 bra 	$L__BB0_15;
	bra.uni 	$L__BB0_39;

}
	// .globl	_Z18max_sum_exp_kernelPfS_ifi
.visible .entry _Z18max_sum_exp_kernelPfS_ifi(
	.param .u64 .ptr .align 1 _Z18max_sum_exp_kernelPfS_ifi_param_0,
	.param .u64 .ptr .align 1 _Z18max_sum_exp_kernelPfS_ifi_param_1,
	.param .u32 _Z18max_sum_exp_kernelPfS_ifi_param_2,
	.param .f32 _Z18max_sum_exp_kernelPfS_ifi_param_3,
	.param .u32 _Z18max_sum_exp_kernelPfS_ifi_param_4
)
{
	.reg .pred 	%p<66>;
	.reg .b32 	%r<183>;
	.reg .b32 	%f<557>;
	.reg .b64 	%rd<115>;

	ld.param.u64 	%rd3, [_Z18max_sum_exp_kernelPfS_ifi_param_0];
	ld.param.u64 	%rd4, [_Z18max_sum_exp_kernelPfS_ifi_param_1];
	ld.param.u32 	%r70, [_Z18max_sum_exp_kernelPfS_ifi_param_2];
	ld.param.f32 	%f26, [_Z18max_sum_exp_kernelPfS_ifi_param_3];
	ld.param.u32 	%r71, [_Z18max_sum_exp_kernelPfS_ifi_param_4];
	cvta.to.global.u64 	%rd1, %rd4;
	cvta.to.global.u64 	%rd2, %rd3;
	mov.u32 	%r72, %ctaid.x;
	mov.u32 	%r73, %ntid.x;
	mul.lo.s32 	%r1, %r72, %r73;
	mov.u32 	%r2, %tid.x;
	mad.lo.s32 	%r3, %r1, %r70, %r2;
	mul.lo.s32 	%r4, %r70, %r72;
	mul.lo.s32 	%r74, %r70, %r70;
	mul.lo.s32 	%r75, %r74, %r71;
	setp.ge.s32 	%p1, %r3, %r75;
	@%p1 bra 	$L__BB1_49;
	setp.lt.s32 	%p2, %r70, 1;
	mov.f32 	%f547, 0fC1200000;
	@%p2 bra 	$L__BB1_25;
	add.s32 	%r5, %r70, -1;
	and.b32  	%r6, %r70, 7;
	setp.lt.u32 	%p3, %r5, 7;
	mov.b32 	%r160, 0;
	@%p3 bra 	$L__BB1_5;
	and.b32  	%r160, %r70, 2147483640;
	neg.s32 	%r165, %r160;
	shl.b32 	%r9, %r70, 3;
	mul.wide.u32 	%rd9, %r70, 4;
	mov.u32 	%r163, %r3;
	mov.u32 	%r164, %r4;
$L__BB1_4:
	.pragma "nounroll";
	mul.wide.s32 	%rd5, %r163, 4;
	add.s64 	%rd6, %rd2, %rd5;
	ld.global.f32 	%f28, [%rd6];
	mul.f32 	%f29, %f26, %f28;
	mul.wide.s32 	%rd7, %r164, 4;
	add.s64 	%rd8, %rd1, %rd7;
	ld.global.f32 	%f30, [%rd8];
	sub.f32 	%f31, %f29, %f30;
	st.global.f32 	[%rd6], %f31;
	add.s64 	%rd10, %rd6, %rd9;
	ld.global.f32 	%f32, [%rd10];
	mul.f32 	%f33, %f26, %f32;
	ld.global.f32 	%f34, [%rd8+4];
	sub.f32 	%f35, %f33, %f34;
	st.global.f32 	[%rd10], %f35;
	add.s64 	%rd11, %rd10, %rd9;
	ld.global.f32 	%f36, [%rd11];
	mul.f32 	%f37, %f26, %f36;
	ld.global.f32 	%f38, [%rd8+8];
	sub.f32 	%f39, %f37, %f38;
	st.global.f32 	[%rd11], %f39;
	add.s64 	%rd12, %rd11, %rd9;
	ld.global.f32 	%f40, [%rd12];
	mul.f32 	%f41, %f26, %f40;
	ld.global.f32 	%f42, [%rd8+12];
	sub.f32 	%f43, %f41, %f42;
	st.global.f32 	[%rd12], %f43;
	add.s64 	%rd13, %rd12, %rd9;
	ld.global.f32 	%f44, [%rd13];
	mul.f32 	%f45, %f26, %f44;
	ld.global.f32 	%f46, [%rd8+16];
	sub.f32 	%f47, %f45, %f46;
	st.global.f32 	[%rd13], %f47;
	add.s64 	%rd14, %rd13, %rd9;
	ld.global.f32 	%f48, [%rd14];
	mul.f32 	%f49, %f26, %f48;
	ld.global.f32 	%f50, [%rd8+20];
	sub.f32 	%f51, %f49, %f50;
	st.global.f32 	[%rd14], %f51;
	add.s64 	%rd15, %rd14, %rd9;
	ld.global.f32 	%f52, [%rd15];
	mul.f32 	%f53, %f26, %f52;
	ld.global.f32 	%f54, [%rd8+24];
	sub.f32 	%f55, %f53, %f54;
	st.global.f32 	[%rd15], %f55;
	add.s64 	%rd16, %rd15, %rd9;
	ld.global.f32 	%f56, [%rd16];
	mul.f32 	%f57, %f26, %f56;
	ld.global.f32 	%f58, [%rd8+28];
	sub.f32 	%f59, %f57, %f58;
	st.global.f32 	[%rd16], %f59;
	add.s32 	%r165, %r165, 8;
	add.s32 	%r164, %r164, 8;
	add.s32 	%r163, %r163, %r9;
	setp.eq.s32 	%p4, %r165, 0;
	@%p4 bra 	$L__BB1_5;
	bra.uni 	$L__BB1_4;
$L__BB1_5:
	setp.eq.s32 	%p5, %r6, 0;
	@%p5 bra 	$L__BB1_13;
	and.b32  	%r11, %r70, 3;
	setp.lt.u32 	%p6, %r6, 4;
	@%p6 bra 	$L__BB1_8;
	mad.lo.s32 	%r77, %r160, %r70, %r3;
	mul.wide.s32 	%rd17, %r77, 4;
	add.s64 	%rd18, %rd2, %rd17;
	ld.global.f32 	%f60, [%rd18];
	mul.f32 	%f61, %f26, %f60;
	add.s32 	%r78, %r160, %r4;
	mul.wide.s32 	%rd19, %r78, 4;
	add.s64 	%rd20, %rd1, %rd19;
	ld.global.f32 	%f62, [%rd20];
	sub.f32 	%f63, %f61, %f62;
	st.global.f32 	[%rd18], %f63;
	mul.wide.u32 	%rd21, %r70, 4;
	add.s64 	%rd22, %rd18, %rd21;
	ld.global.f32 	%f64, [%rd22];
	mul.f32 	%f65, %f26, %f64;
	ld.global.f32 	%f66, [%rd20+4];
	sub.f32 	%f67, %f65, %f66;
	st.global.f32 	[%rd22], %f67;
	add.s64 	%rd23, %rd22, %rd21;
	ld.global.f32 	%f68, [%rd23];
	mul.f32 	%f69, %f26, %f68;
	ld.global.f32 	%f70, [%rd20+8];
	sub.f32 	%f71, %f69, %f70;
	st.global.f32 	[%rd23], %f71;
	add.s64 	%rd24, %rd23, %rd21;
	ld.global.f32 	%f72, [%rd24];
	mul.f32 	%f73, %f26, %f72;
	ld.global.f32 	%f74, [%rd20+12];
	sub.f32 	%f75, %f73, %f74;
	st.global.f32 	[%rd24], %f75;
	add.s32 	%r160, %r160, 4;
$L__BB1_8:
	setp.eq.s32 	%p7, %r11, 0;
	@%p7 bra 	$L__BB1_13;
	setp.eq.s32 	%p8, %r11, 1;
	@%p8 bra 	$L__BB1_11;
	mad.lo.s32 	%r79, %r160, %r70, %r3;
	mul.wide.s32 	%rd25, %r79, 4;
	add.s64 	%rd26, %rd2, %rd25;
	ld.global.f32 	%f76, [%rd26];
	mul.f32 	%f77, %f26, %f76;
	add.s32 	%r80, %r160, %r4;
	mul.wide.s32 	%rd27, %r80, 4;
	add.s64 	%rd28, %rd1, %rd27;
	ld.global.f32 	%f78, [%rd28];
	sub.f32 	%f79, %f77, %f78;
	st.global.f32 	[%rd26], %f79;
	mul.wide.u32 	%rd29, %r70, 4;
	add.s64 	%rd30, %rd26, %rd29;
	ld.global.f32 	%f80, [%rd30];
	mul.f32 	%f81, %f26, %f80;
	ld.global.f32 	%f82, [%rd28+4];
	sub.f32 	%f83, %f81, %f82;
	st.global.f32 	[%rd30], %f83;
	add.s32 	%r160, %r160, 2;
$L__BB1_11:
	and.b32  	%r81, %r70, 1;
	setp.eq.b32 	%p9, %r81, 1;
	not.pred 	%p10, %p9;
	@%p10 bra 	$L__BB1_13;
	mad.lo.s32 	%r82, %r160, %r70, %r3;
	mul.wide.s32 	%rd31, %r82, 4;
	add.s64 	%rd32, %rd2, %rd31;
	ld.global.f32 	%f84, [%rd32];
	mul.f32 	%f85, %f26, %f84;
	add.s32 	%r83, %r160, %r4;
	mul.wide.s32 	%rd33, %r83, 4;
	add.s64 	%rd34, %rd1, %rd33;
	ld.global.f32 	%f86, [%rd34];
	sub.f32 	%f87, %f85, %f86;
	st.global.f32 	[%rd32], %f87;
$L__BB1_13:
	and.b32  	%r16, %r70, 15;
	setp.lt.u32 	%p11, %r5, 15;
	mov.f32 	%f547, 0fC1200000;
	mov.b32 	%r166, 0;
	@%p11 bra 	$L__BB1_16;
	and.b32  	%r166, %r70, 2147483632;
	neg.s32 	%r172, %r166;
	shl.b32 	%r19, %r70, 4;
	mov.f32 	%f547, 0fC1200000;
	mul.wide.u32 	%rd37, %r70, 4;
	mov.u32 	%r171, %r3;
$L__BB1_15:
	.pragma "nounroll";
	mul.wide.s32 	%rd35, %r171, 4;
	add.s64 	%rd36, %rd2, %rd35;
	ld.global.f32 	%f91, [%rd36];
	setp.lt.f32 	%p12, %f547, %f91;
	selp.f32 	%f92, %f91, %f547, %p12;
	add.s64 	%rd38, %rd36, %rd37;
	ld.global.f32 	%f93, [%rd38];
	setp.lt.f32 	%p13, %f92, %f93;
	selp.f32 	%f94, %f93, %f92, %p13;
	add.s64 	%rd39, %rd38, %rd37;
	ld.global.f32 	%f95, [%rd39];
	setp.lt.f32 	%p14, %f94, %f95;
	selp.f32 	%f96, %f95, %f94, %p14;
	add.s64 	%rd40, %rd39, %rd37;
	ld.global.f32 	%f97, [%rd40];
	setp.lt.f32 	%p15, %f96, %f97;
	selp.f32 	%f98, %f97, %f96, %p15;
	add.s64 	%rd41, %rd40, %rd37;
	ld.global.f32 	%f99, [%rd41];
	setp.lt.f32 	%p16, %f98, %f99;
	selp.f32 	%f100, %f99, %f98, %p16;
	add.s64 	%rd42, %rd41, %rd37;
	ld.global.f32 	%f101, [%rd42];
	setp.lt.f32 	%p17, %f100, %f101;
	selp.f32 	%f102, %f101, %f100, %p17;
	add.s64 	%rd43, %rd42, %rd37;
	ld.global.f32 	%f103, [%rd43];
	setp.lt.f32 	%p18, %f102, %f103;
	selp.f32 	%f104, %f103, %f102, %p18;
	add.s64 	%rd44, %rd43, %rd37;
	ld.global.f32 	%f105, [%rd44];
	setp.lt.f32 	%p19, %f104, %f105;
	selp.f32 	%f106, %f105, %f104, %p19;
	add.s64 	%rd45, %rd44, %rd37;
	ld.global.f32 	%f107, [%rd45];
	setp.lt.f32 	%p20, %f106, %f107;
	selp.f32 	%f108, %f107, %f106, %p20;
	add.s64 	%rd46, %rd45, %rd37;
	ld.global.f32 	%f109, [%rd46];
	setp.lt.f32 	%p21, %f108, %f109;
	selp.f32 	%f110, %f109, %f108, %p21;
	add.s64 	%rd47, %rd46, %rd37;
	ld.global.f32 	%f111, [%rd47];
	setp.lt.f32 	%p22, %f110, %f111;
	selp.f32 	%f112, %f111, %f110, %p22;
	add.s64 	%rd48, %rd47, %rd37;
	ld.global.f32 	%f113, [%rd48];
	setp.lt.f32 	%p23, %f112, %f113;
	selp.f32 	%f114, %f113, %f112, %p23;
	add.s64 	%rd49, %rd48, %rd37;
	ld.global.f32 	%f115, [%rd49];
	setp.lt.f32 	%p24, %f114, %f115;
	selp.f32 	%f116, %f115, %f114, %p24;
	add.s64 	%rd50, %rd49, %rd37;
	ld.global.f32 	%f117, [%rd50];
	setp.lt.f32 	%p25, %f116, %f117;
	selp.f32 	%f118, %f117, %f116, %p25;
	add.s64 	%rd51, %rd50, %rd37;
	ld.global.f32 	%f119, [%rd51];
	setp.lt.f32 	%p26, %f118, %f119;
	selp.f32 	%f120, %f119, %f118, %p26;
	add.s64 	%rd52, %rd51, %rd37;
	ld.global.f32 	%f121, [%rd52];
	setp.lt.f32 	%p27, %f120, %f121;
	selp.f32 	%f547, %f121, %f120, %p27;
	add.s32 	%r172, %r172, 16;
	add.s32 	%r171, %r171, %r19;
	setp.eq.s32 	%p28, %r172, 0;
	@%p28 bra 	$L__BB1_16;
	bra.uni 	$L__BB1_15;
$L__BB1_16:
	setp.eq.s32 	%p29, %r16, 0;
	@%p29 bra 	$L__BB1_25;
	setp.lt.u32 	%p30, %r16, 8;
	@%p30 bra 	$L__BB1_19;
	mad.lo.s32 	%r85, %r166, %r70, %r3;
	mul.wide.s32 	%rd53, %r85, 4;
	add.s64 	%rd54, %rd2, %rd53;
	ld.global.f32 	%f123, [%rd54];
	setp.lt.f32 	%p31, %f547, %f123;
	selp.f32 	%f124, %f123, %f547, %p31;
	mul.wide.u32 	%rd55, %r70, 4;
	add.s64 	%rd56, %rd54, %rd55;
	ld.global.f32 	%f125, [%rd56];
	setp.lt.f32 	%p32, %f124, %f125;
	selp.f32 	%f126, %f125, %f124, %p32;
	add.s64 	%rd57, %rd56, %rd55;
	ld.global.f32 	%f127, [%rd57];
	setp.lt.f32 	%p33, %f126, %f127;
	selp.f32 	%f128, %f127, %f126, %p33;
	add.s64 	%rd58, %rd57, %rd55;
	ld.global.f32 	%f129, [%rd58];
	setp.lt.f32 	%p34, %f128, %f129;
	selp.f32 	%f130, %f129, %f128, %p34;
	add.s64 	%rd59, %rd58, %rd55;
	ld.global.f32 	%f131, [%rd59];
	setp.lt.f32 	%p35, %f130, %f131;
	selp.f32 	%f132, %f131, %f130, %p35;
	add.s64 	%rd60, %rd59, %rd55;
	ld.global.f32 	%f133, [%rd60];
	setp.lt.f32 	%p36, %f132, %f133;
	selp.f32 	%f134, %f133, %f132, %p36;
	add.s64 	%rd61, %rd60, %rd55;
	ld.global.f32 	%f135, [%rd61];
	setp.lt.f32 	%p37, %f134, %f135;
	selp.f32 	%f136, %f135, %f134, %p37;
	add.s64 	%rd62, %rd61, %rd55;
	ld.global.f32 	%f137, [%rd62];
	setp.lt.f32 	%p38, %f136, %f137;
	selp.f32 	%f547, %f137, %f136, %p38;
	add.s32 	%r166, %r166, 8;
$L__BB1_19:
	setp.eq.s32 	%p39, %r6, 0;
	@%p39 bra 	$L__BB1_25;
	and.b32  	%r29, %r70, 3;
	setp.lt.u32 	%p40, %r6, 4;
	@%p40 bra 	$L__BB1_22;
	mad.lo.s32 	%r86, %r166, %r70, %r3;
	mul.wide.s32 	%rd63, %r86, 4;
	add.s64 	%rd64, %rd2, %rd63;
	ld.global.f32 	%f139, [%rd64];
	setp.lt.f32 	%p41, %f547, %f139;
	selp.f32 	%f140, %f139, %f547, %p41;
	mul.wide.u32 	%rd65, %r70, 4;
	add.s64 	%rd66, %rd64, %rd65;
	ld.global.f32 	%f141, [%rd66];
	setp.lt.f32 	%p42, %f140, %f141;
	selp.f32 	%f142, %f141, %f140, %p42;
	add.s64 	%rd67, %rd66, %rd65;
	ld.global.f32 	%f143, [%rd67];
	setp.lt.f32 	%p43, %f142, %f143;
	selp.f32 	%f144, %f143, %f142, %p43;
	add.s64 	%rd68, %rd67, %rd65;
	ld.global.f32 	%f145, [%rd68];
	setp.lt.f32 	%p44, %f144, %f145;
	selp.f32 	%f547, %f145, %f144, %p44;
	add.s32 	%r166, %r166, 4;
$L__BB1_22:
	setp.eq.s32 	%p45, %r29, 0;
	@%p45 bra 	$L__BB1_25;
	add.s32 	%r87, %r166, %r1;
	mad.lo.s32 	%r170, %r70, %r87, %r2;
	neg.s32 	%r169, %r29;
$L__BB1_24:
	.pragma "nounroll";
	mul.wide.s32 	%rd69, %r170, 4;
	add.s64 	%rd70, %rd2, %rd69;
	ld.global.f32 	%f146, [%rd70];
	setp.lt.f32 	%p46, %f547, %f146;
	selp.f32 	%f547, %f146, %f547, %p46;
	add.s32 	%r170, %r170, %r70;
	add.s32 	%r169, %r169, 1;
	setp.ne.s32 	%p47, %r169, 0;
	@%p47 bra 	$L__BB1_24;
$L__BB1_25:
	setp.lt.s32 	%p48, %r70, 1;
	mov.f32 	%f555, 0f00000000;
	@%p48 bra 	$L__BB1_37;
	add.s32 	%r89, %r70, -1;
	and.b32  	%r38, %r70, 7;
	setp.lt.u32 	%p49, %r89, 7;
	mov.f32 	%f555, 0f00000000;
	mov.b32 	%r173, 0;
	@%p49 bra 	$L__BB1_29;
	and.b32  	%r173, %r70, 2147483640;
	neg.s32 	%r177, %r173;
	shl.b32 	%r41, %r70, 3;
	mov.f32 	%f555, 0f00000000;
	mul.wide.u32 	%rd73, %r70, 4;
	mov.u32 	%r176, %r3;
$L__BB1_28:
	.pragma "nounroll";
	mul.wide.s32 	%rd71, %r176, 4;
	add.s64 	%rd72, %rd2, %rd71;
	ld.global.f32 	%f151, [%rd72];
	sub.f32 	%f152, %f151, %f547;
	fma.rn.f32 	%f153, %f152, 0f3BBB989D, 0f3F000000;
	cvt.sat.f32.f32 	%f154, %f153;
	mov.f32 	%f155, 0f4B400001;
	mov.f32 	%f156, 0f437C0000;
	fma.rm.f32 	%f157, %f154, %f156, %f155;
	add.f32 	%f158, %f157, 0fCB40007F;
	neg.f32 	%f159, %f158;
	fma.rn.f32 	%f160, %f152, 0f3FB8AA3B, %f159;
	fma.rn.f32 	%f161, %f152, 0f32A57060, %f160;
	mov.b32 	%r90, %f157;
	shl.b32 	%r91, %r90, 23;
	mov.b32 	%f162, %r91;
	ex2.approx.ftz.f32 	%f163, %f161;
	fma.rn.f32 	%f164, %f163, %f162, %f555;
	add.s64 	%rd74, %rd72, %rd73;
	ld.global.f32 	%f165, [%rd74];
	sub.f32 	%f166, %f165, %f547;
	fma.rn.f32 	%f167, %f166, 0f3BBB989D, 0f3F000000;
	cvt.sat.f32.f32 	%f168, %f167;
	fma.rm.f32 	%f169, %f168, %f156, %f155;
	add.f32 	%f170, %f169, 0fCB40007F;
	neg.f32 	%f171, %f170;
	fma.rn.f32 	%f172, %f166, 0f3FB8AA3B, %f171;
	fma.rn.f32 	%f173, %f166, 0f32A57060, %f172;
	mov.b32 	%r92, %f169;
	shl.b32 	%r93, %r92, 23;
	mov.b32 	%f174, %r93;
	ex2.approx.ftz.f32 	%f175, %f173;
	fma.rn.f32 	%f176, %f175, %f174, %f164;
	add.s64 	%rd75, %rd74, %rd73;
	ld.global.f32 	%f177, [%rd75];
	sub.f32 	%f178, %f177, %f547;
	fma.rn.f32 	%f179, %f178, 0f3BBB989D, 0f3F000000;
	cvt.sat.f32.f32 	%f180, %f179;
	fma.rm.f32 	%f181, %f180, %f156, %f155;
	add.f32 	%f182, %f181, 0fCB40007F;
	neg.f32 	%f183, %f182;
	fma.rn.f32 	%f184, %f178, 0f3FB8AA3B, %f183;
	fma.rn.f32 	%f185, %f178, 0f32A57060, %f184;
	mov.b32 	%r94, %f181;
	shl.b32 	%r95, %r94, 23;
	mov.b32 	%f186, %r95;
	ex2.approx.ftz.f32 	%f187, %f185;
	fma.rn.f32 	%f188, %f187, %f186, %f176;
	add.s64 	%rd76, %rd75, %rd73;
	ld.global.f32 	%f189, [%rd76];
	sub.f32 	%f190, %f189, %f547;
	fma.rn.f32 	%f191, %f190, 0f3BBB989D, 0f3F000000;
	cvt.sat.f32.f32 	%f192, %f191;
	fma.rm.f32 	%f193, %f192, %f156, %f155;
	add.f32 	%f194, %f193, 0fCB40007F;
	neg.f32 	%f195, %f194;
	fma.rn.f32 	%f196, %f190, 0f3FB8AA3B, %f195;
	fma.rn.f32 	%f197, %f190, 0f32A57060, %f196;
	mov.b32 	%r96, %f193;
	shl.b32 	%r97, %r96, 23;
	mov.b32 	%f198, %r97;
	ex2.approx.ftz.f32 	%f199, %f197;
	fma.rn.f32 	%f200, %f199, %f198, %f188;
	add.s64 	%rd77, %rd76, %rd73;
	ld.global.f32 	%f201, [%rd77];
	sub.f32 	%f202, %f201, %f547;
	fma.rn.f32 	%f203, %f202, 0f3BBB989D, 0f3F000000;
	cvt.sat.f32.f32 	%f204, %f203;
	fma.rm.f32 	%f205, %f204, %f156, %f155;
	add.f32 	%f206, %f205, 0fCB40007F;
	neg.f32 	%f207, %f206;
	fma.rn.f32 	%f208, %f202, 0f3FB8AA3B, %f207;
	fma.rn.f32 	%f209, %f202, 0f32A57060, %f208;
	mov.b32 	%r98, %f205;
	shl.b32 	%r99, %r98, 23;
	mov.b32 	%f210, %r99;
	ex2.approx.ftz.f32 	%f211, %f209;
	fma.rn.f32 	%f212, %f211, %f210, %f200;
	add.s64 	%rd78, %rd77, %rd73;
	ld.global.f32 	%f213, [%rd78];
	sub.f32 	%f214, %f213, %f547;
	fma.rn.f32 	%f215, %f214, 0f3BBB989D, 0f3F000000;
	cvt.sat.f32.f32 	%f216, %f215;
	fma.rm.f32 	%f217, %f216, %f156, %f155;
	add.f32 	%f218, %f217, 0fCB40007F;
	neg.f32 	%f219, %f218;
	fma.rn.f32 	%f220, %f214, 0f3FB8AA3B, %f219;
	fma.rn.f32 	%f221, %f214, 0f32A57060, %f220;
	mov.b32 	%r100, %f217;
	shl.b32 	%r101, %r100, 23;
	mov.b32 	%f222, %r101;
	ex2.approx.ftz.f32 	%f223, %f221;
	fma.rn.f32 	%f224, %f223, %f222, %f212;
	add.s64 	%rd79, %rd78, %rd73;
	ld.global.f32 	%f225, [%rd79];
	sub.f32 	%f226, %f225, %f547;
	fma.rn.f32 	%f227, %f226, 0f3BBB989D, 0f3F000000;
	cvt.sat.f32.f32 	%f228, %f227;
	fma.rm.f32 	%f229, %f228, %f156, %f155;
	add.f32 	%f230, %f229, 0fCB40007F;
	neg.f32 	%f231, %f230;
	fma.rn.f32 	%f232, %f226, 0f3FB8AA3B, %f231;
	fma.rn.f32 	%f233, %f226, 0f32A57060, %f232;
	mov.b32 	%r102, %f229;
	shl.b32 	%r103, %r102, 23;
	mov.b32 	%f234, %r103;
	ex2.approx.ftz.f32 	%f235, %f233;
	fma.rn.f32 	%f236, %f235, %f234, %f224;
	add.s64 	%rd80, %rd79, %rd73;
	ld.global.f32 	%f237, [%rd80];
	sub.f32 	%f238, %f237, %f547;
	fma.rn.f32 	%f239, %f238, 0f3BBB989D, 0f3F000000;
	cvt.sat.f32.f32 	%f240, %f239;
	fma.rm.f32 	%f241, %f240, %f156, %f155;
	add.f32 	%f242, %f241, 0fCB40007F;
	neg.f32 	%f243, %f242;
	fma.rn.f32 	%f244, %f238, 0f3FB8AA3B, %f243;
	fma.rn.f32 	%f245, %f238, 0f32A57060, %f244;
	mov.b32 	%r104, %f241;
	shl.b32 	%r105, %r104, 23;
	mov.b32 	%f246, %r105;
	ex2.approx.ftz.f32 	%f247, %f245;
	fma.rn.f32 	%f555, %f247, %f246, %f236;
	add.s32 	%r177, %r177, 8;
	add.s32 	%r176, %r176, %r41;
	setp.eq.s32 	%p50, %r177, 0;
	@%p50 bra 	$L__BB1_29;
	bra.uni 	$L__BB1_28;
$L__BB1_29:
	setp.eq.s32 	%p51, %r38, 0;
	@%p51 bra 	$L__BB1_37;
	and.b32  	%r47, %r70, 3;
	setp.lt.u32 	%p52, %r38, 4;
	@%p52 bra 	$L__BB1_32;
	mad.lo.s32 	%r106, %r173, %r70, %r3;
	mul.wide.s32 	%rd81, %r106, 4;
	add.s64 	%rd82, %rd2, %rd81;
	ld.global.f32 	%f249, [%rd82];
	sub.f32 	%f250, %f249, %f547;
	fma.rn.f32 	%f251, %f250, 0f3BBB989D, 0f3F000000;
	cvt.sat.f32.f32 	%f252, %f251;
	mov.f32 	%f253, 0f4B400001;
	mov.f32 	%f254, 0f437C0000;
	fma.rm.f32 	%f255, %f252, %f254, %f253;
	add.f32 	%f256, %f255, 0fCB40007F;
	neg.f32 	%f257, %f256;
	fma.rn.f32 	%f258, %f250, 0f3FB8AA3B, %f257;
	fma.rn.f32 	%f259, %f250, 0f32A57060, %f258;
	mov.b32 	%r107, %f255;
	shl.b32 	%r108, %r107, 23;
	mov.b32 	%f260, %r108;
	ex2.approx.ftz.f32 	%f261, %f259;
	fma.rn.f32 	%f262, %f261, %f260, %f555;
	mul.wide.u32 	%rd83, %r70, 4;
	add.s64 	%rd84, %rd82, %rd83;
	ld.global.f32 	%f263, [%rd84];
	sub.f32 	%f264, %f263, %f547;
	fma.rn.f32 	%f265, %f264, 0f3BBB989D, 0f3F000000;
	cvt.sat.f32.f32 	%f266, %f265;
	fma.rm.f32 	%f267, %f266, %f254, %f253;
	add.f32 	%f268, %f267, 0fCB40007F;
	neg.f32 	%f269, %f268;
	fma.rn.f32 	%f270, %f264, 0f3FB8AA3B, %f269;
	fma.rn.f32 	%f271, %f264, 0f32A57060, %f270;
	mov.b32 	%r109, %f267;
	shl.b32 	%r110, %r109, 23;
	mov.b32 	%f272, %r110;
	ex2.approx.ftz.f32 	%f273, %f271;
	fma.rn.f32 	%f274, %f273, %f272, %f262;
	add.s64 	%rd85, %rd84, %rd83;
	ld.global.f32 	%f275, [%rd85];
	sub.f32 	%f276, %f275, %f547;
	fma.rn.f32 	%f277, %f276, 0f3BBB989D, 0f3F000000;
	cvt.sat.f32.f32 	%f278, %f277;
	fma.rm.f32 	%f279, %f278, %f254, %f253;
	add.f32 	%f280, %f279, 0fCB40007F;
	neg.f32 	%f281, %f280;
	fma.rn.f32 	%f282, %f276, 0f3FB8AA3B, %f281;
	fma.rn.f32 	%f283, %f276, 0f32A57060, %f282;
	mov.b32 	%r111, %f279;
	shl.b32 	%r112, %r111, 23;
	mov.b32 	%f284, %r112;
	ex2.approx.ftz.f32 	%f285, %f283;
	fma.rn.f32 	%f286, %f285, %f284, %f274;
	add.s64 	%rd86, %rd85, %rd83;
	ld.global.f32 	%f287, [%rd86];
	sub.f32 	%f288, %f287, %f547;
	fma.rn.f32 	%f289, %f288, 0f3BBB989D, 0f3F000000;
	cvt.sat.f32.f32 	%f290, %f289;
	fma.rm.f32 	%f291, %f290, %f254, %f253;
	add.f32 	%f292, %f291, 0fCB40007F;
	neg.f32 	%f293, %f292;
	fma.rn.f32 	%f294, %f288, 0f3FB8AA3B, %f293;
	fma.rn.f32 	%f295, %f288, 0f32A57060, %f294;
	mov.b32 	%r113, %f291;
	shl.b32 	%r114, %r113, 23;
	mov.b32 	%f296, %r114;
	ex2.approx.ftz.f32 	%f297, %f295;
	fma.rn.f32 	%f555, %f297, %f296, %f286;
	add.s32 	%r173, %r173, 4;
$L__BB1_32:
	setp.eq.s32 	%p53, %r47, 0;
	@%p53 bra 	$L__BB1_37;
	setp.eq.s32 	%p54, %r47, 1;
	@%p54 bra 	$L__BB1_35;
	mad.lo.s32 	%r115, %r173, %r70, %r3;
	mul.wide.s32 	%rd87, %r115, 4;
	add.s64 	%rd88, %rd2, %rd87;
	ld.global.f32 	%f299, [%rd88];
	sub.f32 	%f300, %f299, %f547;
	fma.rn.f32 	%f301, %f300, 0f3BBB989D, 0f3F000000;
	cvt.sat.f32.f32 	%f302, %f301;
	mov.f32 	%f303, 0f4B400001;
	mov.f32 	%f304, 0f437C0000;
	fma.rm.f32 	%f305, %f302, %f304, %f303;
	add.f32 	%f306, %f305, 0fCB40007F;
	neg.f32 	%f307, %f306;
	fma.rn.f32 	%f308, %f300, 0f3FB8AA3B, %f307;
	fma.rn.f32 	%f309, %f300, 0f32A57060, %f308;
	mov.b32 	%r116, %f305;
	shl.b32 	%r117, %r116, 23;
	mov.b32 	%f310, %r117;
	ex2.approx.ftz.f32 	%f311, %f309;
	fma.rn.f32 	%f312, %f311, %f310, %f555;
	mul.wide.u32 	%rd89, %r70, 4;
	add.s64 	%rd90, %rd88, %rd89;
	ld.global.f32 	%f313, [%rd90];
	sub.f32 	%f314, %f313, %f547;
	fma.rn.f32 	%f315, %f314, 0f3BBB989D, 0f3F000000;
	cvt.sat.f32.f32 	%f316, %f315;
	fma.rm.f32 	%f317, %f316, %f304, %f303;
	add.f32 	%f318, %f317, 0fCB40007F;
	neg.f32 	%f319, %f318;
	fma.rn.f32 	%f320, %f314, 0f3FB8AA3B, %f319;
	fma.rn.f32 	%f321, %f314, 0f32A57060, %f320;
	mov.b32 	%r118, %f317;
	shl.b32 	%r119, %r118, 23;
	mov.b32 	%f322, %r119;
	ex2.approx.ftz.f32 	%f323, %f321;
	fma.rn.f32 	%f555, %f323, %f322, %f312;
	add.s32 	%r173, %r173, 2;
$L__BB1_35:
	and.b32  	%r120, %r70, 1;
	setp.eq.b32 	%p55, %r120, 1;
	not.pred 	%p56, %p55;
	@%p56 bra 	$L__BB1_37;
	mad.lo.s32 	%r121, %r173, %r70, %r3;
	mul.wide.s32 	%rd91, %r121, 4;
	add.s64 	%rd92, %rd2, %rd91;
	ld.global.f32 	%f324, [%rd92];
	sub.f32 	%f325, %f324, %f547;
	fma.rn.f32 	%f326, %f325, 0f3BBB989D, 0f3F000000;
	cvt.sat.f32.f32 	%f327, %f326;
	mov.f32 	%f328, 0f4B400001;
	mov.f32 	%f329, 0f437C0000;
	fma.rm.f32 	%f330, %f327, %f329, %f328;
	add.f32 	%f331, %f330, 0fCB40007F;
	neg.f32 	%f332, %f331;
	fma.rn.f32 	%f333, %f325, 0f3FB8AA3B, %f332;
	fma.rn.f32 	%f334, %f325, 0f32A57060, %f333;
	mov.b32 	%r122, %f330;
	shl.b32 	%r123, %r122, 23;
	mov.b32 	%f335, %r123;
	ex2.approx.ftz.f32 	%f336, %f334;
	fma.rn.f32 	%f555, %f336, %f335, %f555;
$L__BB1_37:
	setp.lt.s32 	%p57, %r70, 1;
	@%p57 bra 	$L__BB1_49;
	add.s32 	%r125, %r70, -1;
	and.b32  	%r52, %r70, 7;
	setp.lt.u32 	%p58, %r125, 7;
	mov.b32 	%r180, 0;
	@%p58 bra 	$L__BB1_41;
	and.b32  	%r180, %r70, 2147483640;
	neg.s32 	%r179, %r180;
	shl.b32 	%r55, %r70, 3;
	mul.wide.u32 	%rd95, %r70, 4;
	mov.u32 	%r178, %r3;
$L__BB1_40:
	.pragma "nounroll";
	mul.wide.s32 	%rd93, %r178, 4;
	add.s64 	%rd94, %rd2, %rd93;
	ld.global.f32 	%f337, [%rd94];
	sub.f32 	%f338, %f337, %f547;
	fma.rn.f32 	%f339, %f338, 0f3BBB989D, 0f3F000000;
	cvt.sat.f32.f32 	%f340, %f339;
	mov.f32 	%f341, 0f4B400001;
	mov.f32 	%f342, 0f437C0000;
	fma.rm.f32 	%f343, %f340, %f342, %f341;
	add.f32 	%f344, %f343, 0fCB40007F;
	neg.f32 	%f345, %f344;
	fma.rn.f32 	%f346, %f338, 0f3FB8AA3B, %f345;
	fma.rn.f32 	%f347, %f338, 0f32A57060, %f346;
	mov.b32 	%r126, %f343;
	shl.b32 	%r127, %r126, 23;
	mov.b32 	%f348, %r127;
	ex2.approx.ftz.f32 	%f349, %f347;
	mul.f32 	%f350, %f349, %f348;
	div.rn.f32 	%f351, %f350, %f555;
	st.global.f32 	[%rd94], %f351;
	add.s64 	%rd96, %rd94, %rd95;
	ld.global.f32 	%f352, [%rd96];
	sub.f32 	%f353, %f352, %f547;
	fma.rn.f32 	%f354, %f353, 0f3BBB989D, 0f3F000000;
	cvt.sat.f32.f32 	%f355, %f354;
	fma.rm.f32 	%f356, %f355, %f342, %f341;
	add.f32 	%f357, %f356, 0fCB40007F;
	neg.f32 	%f358, %f357;
	fma.rn.f32 	%f359, %f353, 0f3FB8AA3B, %f358;
	fma.rn.f32 	%f360, %f353, 0f32A57060, %f359;
	mov.b32 	%r128, %f356;
	shl.b32 	%r129, %r128, 23;
	mov.b32 	%f361, %r129;
	ex2.approx.ftz.f32 	%f362, %f360;
	mul.f32 	%f363, %f362, %f361;
	div.rn.f32 	%f364, %f363, %f555;
	st.global.f32 	[%rd96], %f364;
	add.s64 	%rd97, %rd96, %rd95;
	ld.global.f32 	%f365, [%rd97];
	sub.f32 	%f366, %f365, %f547;
	fma.rn.f32 	%f367, %f366, 0f3BBB989D, 0f3F000000;
	cvt.sat.f32.f32 	%f368, %f367;
	fma.rm.f32 	%f369, %f368, %f342, %f341;
	add.f32 	%f370, %f369, 0fCB40007F;
	neg.f32 	%f371, %f370;
	fma.rn.f32 	%f372, %f366, 0f3FB8AA3B, %f371;
	fma.rn.f32 	%f373, %f366, 0f32A57060, %f372;
	mov.b32 	%r130, %f369;
	shl.b32 	%r131, %r130, 23;
	mov.b32 	%f374, %r131;
	ex2.approx.ftz.f32 	%f375, %f373;
	mul.f32 	%f376, %f375, %f374;
	div.rn.f32 	%f377, %f376, %f555;
	st.global.f32 	[%rd97], %f377;
	add.s64 	%rd98, %rd97, %rd95;
	ld.global.f32 	%f378, [%rd98];
	sub.f32 	%f379, %f378, %f547;
	fma.rn.f32 	%f380, %f379, 0f3BBB989D, 0f3F000000;
	cvt.sat.f32.f32 	%f381, %f380;
	fma.rm.f32 	%f382, %f381, %f342, %f341;
	add.f32 	%f383, %f382, 0fCB40007F;
	neg.f32 	%f384, %f383;
	fma.rn.f32 	%f385, %f379, 0f3FB8AA3B, %f384;
	fma.rn.f32 	%f386, %f379, 0f32A57060, %f385;
	mov.b32 	%r132, %f382;
	shl.b32 	%r133, %r132, 23;
	mov.b32 	%f387, %r133;
	ex2.approx.ftz.f32 	%f388, %f386;
	mul.f32 	%f389, %f388, %f387;
	div.rn.f32 	%f390, %f389, %f555;
	st.global.f32 	[%rd98], %f390;
	add.s64 	%rd99, %rd98, %rd95;
	ld.global.f32 	%f391, [%rd99];
	sub.f32 	%f392, %f391, %f547;
	fma.rn.f32 	%f393, %f392, 0f3BBB989D, 0f3F000000;
	cvt.sat.f32.f32 	%f394, %f393;
	fma.rm.f32 	%f395, %f394, %f342, %f341;
	add.f32 	%f396, %f395, 0fCB40007F;
	neg.f32 	%f397, %f396;
	fma.rn.f32 	%f398, %f392, 0f3FB8AA3B, %f397;
	fma.rn.f32 	%f399, %f392, 0f32A57060, %f398;
	mov.b32 	%r134, %f395;
	shl.b32 	%r135, %r134, 23;
	mov.b32 	%f400, %r135;
	ex2.approx.ftz.f32 	%f401, %f399;
	mul.f32 	%f402, %f401, %f400;
	div.rn.f32 	%f403, %f402, %f555;
	st.global.f32 	[%rd99], %f403;
	add.s64 	%rd100, %rd99, %rd95;
	ld.global.f32 	%f404, [%rd100];
	sub.f32 	%f405, %f404, %f547;
	fma.rn.f32 	%f406, %f405, 0f3BBB989D, 0f3F000000;
	cvt.sat.f32.f32 	%f407, %f406;
	fma.rm.f32 	%f408, %f407, %f342, %f341;
	add.f32 	%f409, %f408, 0fCB40007F;
	neg.f32 	%f410, %f409;
	fma.rn.f32 	%f411, %f405, 0f3FB8AA3B, %f410;
	fma.rn.f32 	%f412, %f405, 0f32A57060, %f411;
	mov.b32 	%r136, %f408;
	shl.b32 	%r137, %r136, 23;
	mov.b32 	%f413, %r137;
	ex2.approx.ftz.f32 	%f414, %f412;
	mul.f32 	%f415, %f414, %f413;
	div.rn.f32 	%f416, %f415, %f555;
	st.global.f32 	[%rd100], %f416;
	add.s64 	%rd101, %rd100, %rd95;
	ld.global.f32 	%f417, [%rd101];
	sub.f32 	%f418, %f417, %f547;
	fma.rn.f32 	%f419, %f418, 0f3BBB989D, 0f3F000000;
	cvt.sat.f32.f32 	%f420, %f419;
	fma.rm.f32 	%f421, %f420, %f342, %f341;
	add.f32 	%f422, %f421, 0fCB40007F;
	neg.f32 	%f423, %f422;
	fma.rn.f32 	%f424, %f418, 0f3FB8AA3B, %f423;
	fma.rn.f32 	%f425, %f418, 0f32A57060, %f424;
	mov.b32 	%r138, %f421;
	shl.b32 	%r139, %r138, 23;
	mov.b32 	%f426, %r139;
	ex2.approx.ftz.f32 	%f427, %f425;
	mul.f32 	%f428, %f427, %f426;
	div.rn.f32 	%f429, %f428, %f555;
	st.global.f32 	[%rd101], %f429;
	add.s64 	%rd102, %rd101, %rd95;
	ld.global.f32 	%f430, [%rd102];
	sub.f32 	%f431, %f430, %f547;
	fma.rn.f32 	%f432, %f431, 0f3BBB989D, 0f3F000000;
	cvt.sat.f32.f32 	%f433, %f432;
	fma.rm.f32 	%f434, %f433, %f342, %f341;
	add.f32 	%f435, %f434, 0fCB40007F;
	neg.f32 	%f436, %f435;
	fma.rn.f32 	%f437, %f431, 0f3FB8AA3B, %f436;
	fma.rn.f32 	%f438, %f431, 0f32A57060, %f437;
	mov.b32 	%r140, %f434;
	shl.b32 	%r141, %r140, 23;
	mov.b32 	%f439, %r141;
	ex2.approx.ftz.f32 	%f440, %f438;
	mul.f32 	%f441, %f440, %f439;
	div.rn.f32 	%f442, %f441, %f555;
	st.global.f32 	[%rd102], %f442;
	add.s32 	%r179, %r179, 8;
	add.s32 	%r178, %r178, %r55;
	setp.ne.s32 	%p59, %r179, 0;
	@%p59 bra 	$L__BB1_40;
$L__BB1_41:
	setp.eq.s32 	%p60, %r52, 0;
	@%p60 bra 	$L__BB1_49;
	and.b32  	%r65, %r70, 3;
	setp.lt.u32 	%p61, %r52, 4;
	@%p61 bra 	$L__BB1_44;
	mad.lo.s32 	%r142, %r180, %r70, %r3;
	mul.wide.s32 	%rd103, %r142, 4;
	add.s64 	%rd104, %rd2, %rd103;
	ld.global.f32 	%f443, [%rd104];
	sub.f32 	%f444, %f443, %f547;
	fma.rn.f32 	%f445, %f444, 0f3BBB989D, 0f3F000000;
	cvt.sat.f32.f32 	%f446, %f445;
	mov.f32 	%f447, 0f4B400001;
	mov.f32 	%f448, 0f437C0000;
	fma.rm.f32 	%f449, %f446, %f448, %f447;
	add.f32 	%f450, %f449, 0fCB40007F;
	neg.f32 	%f451, %f450;
	fma.rn.f32 	%f452, %f444, 0f3FB8AA3B, %f451;
	fma.rn.f32 	%f453, %f444, 0f32A57060, %f452;
	mov.b32 	%r143, %f449;
	shl.b32 	%r144, %r143, 23;
	mov.b32 	%f454, %r144;
	ex2.approx.ftz.f32 	%f455, %f453;
	mul.f32 	%f456, %f455, %f454;
	div.rn.f32 	%f457, %f456, %f555;
	st.global.f32 	[%rd104], %f457;
	mul.wide.u32 	%rd105, %r70, 4;
	add.s64 	%rd106, %rd104, %rd105;
	ld.global.f32 	%f458, [%rd106];
	sub.f32 	%f459, %f458, %f547;
	fma.rn.f32 	%f460, %f459, 0f3BBB989D, 0f3F000000;
	cvt.sat.f32.f32 	%f461, %f460;
	fma.rm.f32 	%f462, %f461, %f448, %f447;
	add.f32 	%f463, %f462, 0fCB40007F;
	neg.f32 	%f464, %f463;
	fma.rn.f32 	%f465, %f459, 0f3FB8AA3B, %f464;
	fma.rn.f32 	%f466, %f459, 0f32A57060, %f465;
	mov.b32 	%r145, %f462;
	shl.b32 	%r146, %r145, 23;
	mov.b32 	%f467, %r146;
	ex2.approx.ftz.f32 	%f468, %f466;
	mul.f32 	%f469, %f468, %f467;
	div.rn.f32 	%f470, %f469, %f555;
	st.global.f32 	[%rd106], %f470;
	add.s64 	%rd107, %rd106, %rd105;
	ld.global.f32 	%f471, [%rd107];
	sub.f32 	%f472, %f471, %f547;
	fma.rn.f32 	%f473, %f472, 0f3BBB989D, 0f3F000000;
	cvt.sat.f32.f32 	%f474, %f473;
	fma.rm.f32 	%f475, %f474, %f448, %f447;
	add.f32 	%f476, %f475, 0fCB40007F;
	neg.f32 	%f477, %f476;
	fma.rn.f32 	%f478, %f472, 0f3FB8AA3B, %f477;
	fma.rn.f32 	%f479, %f472, 0f32A57060, %f478;
	mov.b32 	%r147, %f475;
	shl.b32 	%r148, %r147, 23;
	mov.b32 	%f480, %r148;
	ex2.approx.ftz.f32 	%f481, %f479;
	mul.f32 	%f482, %f481, %f480;
	div.rn.f32 	%f483, %f482, %f555;
	st.global.f32 	[%rd107], %f483;
	add.s64 	%rd108, %rd107, %rd105;
	ld.global.f32 	%f484, [%rd108];
	sub.f32 	%f485, %f484, %f547;
	fma.rn.f32 	%f486, %f485, 0f3BBB989D, 0f3F000000;
	cvt.sat.f32.f32 	%f487, %f486;
	fma.rm.f32 	%f488, %f487, %f448, %f447;
	add.f32 	%f489, %f488, 0fCB40007F;
	neg.f32 	%f490, %f489;
	fma.rn.f32 	%f491, %f485, 0f3FB8AA3B, %f490;
	fma.rn.f32 	%f492, %f485, 0f32A57060, %f491;
	mov.b32 	%r149, %f488;
	shl.b32 	%r150, %r149, 23;
	mov.b32 	%f493, %r150;
	ex2.approx.ftz.f32 	%f494, %f492;
	mul.f32 	%f495, %f494, %f493;
	div.rn.f32 	%f496, %f495, %f555;
	st.global.f32 	[%rd108], %f496;
	add.s32 	%r180, %r180, 4;
$L__BB1_44:
	setp.eq.s32 	%p62, %r65, 0;
	@%p62 bra 	$L__BB1_49;
	setp.eq.s32 	%p63, %r65, 1;
	@%p63 bra 	$L__BB1_47;
	mad.lo.s32 	%r151, %r180, %r70, %r3;
	mul.wide.s32 	%rd109, %r151, 4;
	add.s64 	%rd110, %rd2, %rd109;
	ld.global.f32 	%f497, [%rd110];
	sub.f32 	%f498, %f497, %f547;
	fma.rn.f32 	%f499, %f498, 0f3BBB989D, 0f3F000000;
	cvt.sat.f32.f32 	%f500, %f499;
	mov.f32 	%f501, 0f4B400001;
	mov.f32 	%f502, 0f437C0000;
	fma.rm.f32 	%f503, %f500, %f502, %f501;
	add.f32 	%f504, %f503, 0fCB40007F;
	neg.f32 	%f505, %f504;
	fma.rn.f32 	%f506, %f498, 0f3FB8AA3B, %f505;
	fma.rn.f32 	%f507, %f498, 0f32A57060, %f506;
	mov.b32 	%r152, %f503;
	shl.b32 	%r153, %r152, 23;
	mov.b32 	%f508, %r153;
	ex2.approx.ftz.f32 	%f509, %f507;
	mul.f32 	%f510, %f509, %f508;
	div.rn.f32 	%f511, %f510, %f555;
	st.global.f32 	[%rd110], %f511;
	mul.wide.u32 	%rd111, %r70, 4;
	add.s64 	%rd112, %rd110, %rd111;
	ld.global.f32 	%f512, [%rd112];
	sub.f32 	%f513, %f512, %f547;
	fma.rn.f32 	%f514, %f513, 0f3BBB989D, 0f3F000000;
	cvt.sat.f32.f32 	%f515, %f514;
	fma.rm.f32 	%f516, %f515, %f502, %f501;
	add.f32 	%f517, %f516, 0fCB40007F;
	neg.f32 	%f518, %f517;
	fma.rn.f32 	%f519, %f513, 0f3FB8AA3B, %f518;
	fma.rn.f32 	%f520, %f513, 0f32A57060, %f519;
	mov.b32 	%r154, %f516;
	shl.b32 	%r155, %r154, 23;
	mov.b32 	%f521, %r155;
	ex2.approx.ftz.f32 	%f522, %f520;
	mul.f32 	%f523, %f522, %f521;
	div.rn.f32 	%f524, %f523, %f555;
	st.global.f32 	[%rd112], %f524;
	add.s32 	%r180, %r180, 2;
$L__BB1_47:
	and.b32  	%r156, %r70, 1;
	setp.eq.b32 	%p64, %r156, 1;
	not.pred 	%p65, %p64;
	@%p65 bra 	$L__BB1_49;
	mad.lo.s32 	%r157, %r180, %r70, %r3;
	mul.wide.s32 	%rd113, %r157, 4;
	add.s64 	%rd114, %rd2, %rd113;
	ld.global.f32 	%f525, [%rd114];
	sub.f32 	%f526, %f525, %f547;
	fma.rn.f32 	%f527, %f526, 0f3BBB989D, 0f3F000000;
	cvt.sat.f32.f32 	%f528, %f527;
	mov.f32 	%f529, 0f4B400001;
	mov.f32 	%f530, 0f437C0000;
	fma.rm.f32 	%f531, %f528, %f530, %f529;
	add.f32 	%f532, %f531, 0fCB40007F;
	neg.f32 	%f533, %f532;
	fma.rn.f32 	%f534, %f526, 0f3FB8AA3B, %f533;
	fma.rn.f32 	%f535, %f526, 0f32A57060, %f534;
	mov.b32 	%r158, %f531;
	shl.b32 	%r159, %r158, 23;
	mov.b32 	%f536, %r159;
	ex2.approx.ftz.f32 	%f537, %f535;
	mul.f32 	%f538, %f537, %f536;
	div.rn.f32 	%f539, %f538, %f555;
	st.global.f32 	[%rd114], %f539;
$L__BB1_49:
	ret;

}
	// .globl	_Z35softmax_scale_backward_kernel_largePfS_S_S_iifi
.visible .entry _Z35softmax_scale_backward_kernel_largePfS_S_S_iifi(
	.param .u64 .ptr .align 1 _Z35softmax_scale_backward_kernel_largePfS_S_S_iifi_param_0,
	.param .u64 .ptr .align 1 _Z35softmax_scale_backward_kernel_largePfS_S_S_iifi_param_1,
	.param .u64 .ptr .align 1 _Z35softmax_scale_backward_kernel_largePfS_S_S_iifi_param_2,
	.param .u64 .ptr .align 1 _Z35softmax_scale_backward_kernel_largePfS_S_S_iifi_param_3,
	.param .u32 _Z35softmax_scale_backward_kernel_largePfS_S_S_iifi_param_4,
	.param .u32 _Z35softmax_scale_backward_kernel_largePfS_S_S_iifi_param_5,
	.param .f32 _Z35softmax_scale_backward_kernel_largePfS_S_S_iifi_param_6,
	.param .u32 _Z35softmax_scale_backward_kernel_largePfS_S_S_iifi_param_7
)
{
	.reg .pred 	%p<31>;
	.reg .b32 	%r<81>;
	.reg .b32 	%f<253>;
	.reg .b64 	%rd<168>;

	ld.param.u64 	%rd12, [_Z35softmax_scale_backward_kernel_largePfS_S_S_iifi_param_0];
	ld.param.u64 	%rd13, [_Z35softmax_scale_backward_kernel_largePfS_S_S_iifi_param_1];
	ld.param.u64 	%rd14, [_Z35softmax_scale_backward_kernel_largePfS_S_S_iifi_param_3];
	ld.param.u32 	%r36, [_Z35softmax_scale_backward_kernel_largePfS_S_S_iifi_param_4];
	ld.param.u32 	%r37, [_Z35softmax_scale_backward_kernel_largePfS_S_S_iifi_param_5];
	ld.param.f32 	%f15, [_Z35softmax_scale_backward_kernel_largePfS_S_S_iifi_param_6];
	ld.param.u32 	%r38, [_Z35softmax_scale_backward_kernel_largePfS_S_S_iifi_param_7];
	cvta.to.global.u64 	%rd1, %rd14;
	cvta.to.global.u64 	%rd2, %rd13;
	cvta.to.global.u64 	%rd3, %rd12;
	setp.lt.s32 	%p1, %r38, 1;
	@%p1 bra 	$L__BB2_4;
	setp.lt.s32 	%p2, %r36, 1;
	@%p2 bra 	$L__BB2_4;
	add.s32 	%r1, %r36, -1;
	and.b32  	%r2, %r36, 15;
	and.b32  	%r3, %r36, 7;
	and.b32  	%r4, %r36, 3;
	and.b32  	%r5, %r36, 2147483632;
	neg.s32 	%r6, %r5;
	mul.lo.s32 	%r40, %r36, %r36;
	mul.lo.s32 	%r7, %r40, %r37;
	mov.u32 	%r41, %ctaid.x;
	mov.u32 	%r42, %tid.x;
	mad.lo.s32 	%r8, %r40, %r41, %r42;
	mov.b32 	%r67, 0;
	mul.wide.u32 	%rd160, %r36, 4;
$L__BB2_3:
	mov.u32 	%r43, %ntid.x;
	mad.lo.s32 	%r10, %r67, %r43, %r8;
	setp.lt.s32 	%p3, %r10, %r7;
	@%p3 bra 	$L__BB2_28;
$L__BB2_4:
	ret;
$L__BB2_5:
	.pragma "nounroll";
	mul.wide.s32 	%rd15, %r68, 4;
	add.s64 	%rd16, %rd3, %rd15;
	ld.global.f32 	%f16, [%rd16];
	add.s64 	%rd17, %rd2, %rd15;
	ld.global.f32 	%f17, [%rd17];
	mul.f32 	%f18, %f16, %f17;
	st.global.f32 	[%rd16], %f18;
	mul.wide.u32 	%rd18, %r36, 4;
	add.s64 	%rd19, %rd16, %rd18;
	ld.global.f32 	%f19, [%rd19];
	add.s64 	%rd20, %rd17, %rd18;
	ld.global.f32 	%f20, [%rd20];
	mul.f32 	%f21, %f19, %f20;
	st.global.f32 	[%rd19], %f21;
	add.s64 	%rd21, %rd19, %rd18;
	ld.global.f32 	%f22, [%rd21];
	add.s64 	%rd22, %rd20, %rd18;
	ld.global.f32 	%f23, [%rd22];
	mul.f32 	%f24, %f22, %f23;
	st.global.f32 	[%rd21], %f24;
	add.s64 	%rd23, %rd21, %rd18;
	ld.global.f32 	%f25, [%rd23];
	add.s64 	%rd24, %rd22, %rd18;
	ld.global.f32 	%f26, [%rd24];
	mul.f32 	%f27, %f25, %f26;
	st.global.f32 	[%rd23], %f27;
	add.s64 	%rd25, %rd23, %rd18;
	ld.global.f32 	%f28, [%rd25];
	add.s64 	%rd26, %rd24, %rd18;
	ld.global.f32 	%f29, [%rd26];
	mul.f32 	%f30, %f28, %f29;
	st.global.f32 	[%rd25], %f30;
	add.s64 	%rd27, %rd25, %rd18;
	ld.global.f32 	%f31, [%rd27];
	add.s64 	%rd28, %rd26, %rd18;
	ld.global.f32 	%f32, [%rd28];
	mul.f32 	%f33, %f31, %f32;
	st.global.f32 	[%rd27], %f33;
	add.s64 	%rd29, %rd27, %rd18;
	ld.global.f32 	%f34, [%rd29];
	add.s64 	%rd30, %rd28, %rd18;
	ld.global.f32 	%f35, [%rd30];
	mul.f32 	%f36, %f34, %f35;
	st.global.f32 	[%rd29], %f36;
	add.s64 	%rd31, %rd29, %rd18;
	ld.global.f32 	%f37, [%rd31];
	add.s64 	%rd32, %rd30, %rd18;
	ld.global.f32 	%f38, [%rd32];
	mul.f32 	%f39, %f37, %f38;
	st.global.f32 	[%rd31], %f39;
	add.s64 	%rd33, %rd31, %rd18;
	ld.global.f32 	%f40, [%rd33];
	add.s64 	%rd34, %rd32, %rd18;
	ld.global.f32 	%f41, [%rd34];
	mul.f32 	%f42, %f40, %f41;
	st.global.f32 	[%rd33], %f42;
	add.s64 	%rd35, %rd33, %rd18;
	ld.global.f32 	%f43, [%rd35];
	add.s64 	%rd36, %rd34, %rd18;
	ld.global.f32 	%f44, [%rd36];
	mul.f32 	%f45, %f43, %f44;
	st.global.f32 	[%rd35], %f45;
	add.s64 	%rd37, %rd35, %rd18;
	ld.global.f32 	%f46, [%rd37];
	add.s64 	%rd38, %rd36, %rd18;
	ld.global.f32 	%f47, [%rd38];
	mul.f32 	%f48, %f46, %f47;
	st.global.f32 	[%rd37], %f48;
	add.s64 	%rd39, %rd37, %rd18;
	ld.global.f32 	%f49, [%rd39];
	add.s64 	%rd40, %rd38, %rd18;
	ld.global.f32 	%f50, [%rd40];
	mul.f32 	%f51, %f49, %f50;
	st.global.f32 	[%rd39], %f51;
	add.s64 	%rd41, %rd39, %rd18;
	ld.global.f32 	%f52, [%rd41];
	add.s64 	%rd42, %rd40, %rd18;
	ld.global.f32 	%f53, [%rd42];
	mul.f32 	%f54, %f52, %f53;
	st.global.f32 	[%rd41], %f54;
	add.s64 	%rd43, %rd41, %rd18;
	ld.global.f32 	%f55, [%rd43];
	add.s64 	%rd44, %rd42, %rd18;
	ld.global.f32 	%f56, [%rd44];
	mul.f32 	%f57, %f55, %f56;
	st.global.f32 	[%rd43], %f57;
	add.s64 	%rd45, %rd43, %rd18;
	ld.global.f32 	%f58, [%rd45];
	add.s64 	%rd46, %rd44, %rd18;
	ld.global.f32 	%f59, [%rd46];
	mul.f32 	%f60, %f58, %f59;
	st.global.f32 	[%rd45], %f60;
	add.s64 	%rd47, %rd45, %rd18;
	ld.global.f32 	%f61, [%rd47];
	add.s64 	%rd48, %rd46, %rd18;
	ld.global.f32 	%f62, [%rd48];
	mul.f32 	%f63, %f61, %f62;
	st.global.f32 	[%rd47], %f63;
	add.s32 	%r69, %r69, 16;
	shl.b32 	%r45, %r36, 4;
	add.s32 	%r68, %r68, %r45;
	setp.eq.s32 	%p5, %r69, 0;
	mov.u32 	%r79, %r5;
	@%p5 bra 	$L__BB2_29;
	bra.uni 	$L__BB2_5;
$L__BB2_6:
	.pragma "nounroll";
	mad.lo.s32 	%r61, %r71, %r36, %r10;
	mul.wide.s32 	%rd116, %r61, 4;
	add.s64 	%rd117, %rd3, %rd116;
	ld.global.f32 	%f170, [%rd117];
	add.s64 	%rd118, %rd2, %rd116;
	ld.global.f32 	%f171, [%rd118];
	mul.f32 	%f172, %f252, %f171;
	sub.f32 	%f173, %f170, %f172;
	mul.f32 	%f174, %f15, %f173;
	add.s64 	%rd119, %rd1, %rd116;
	st.global.f32 	[%rd119], %f174;
	mul.wide.u32 	%rd120, %r36, 4;
	add.s64 	%rd121, %rd117, %rd120;
	ld.global.f32 	%f175, [%rd121];
	add.s64 	%rd122, %rd118, %rd120;
	ld.global.f32 	%f176, [%rd122];
	mul.f32 	%f177, %f252, %f176;
	sub.f32 	%f178, %f175, %f177;
	mul.f32 	%f179, %f15, %f178;
	add.s64 	%rd123, %rd119, %rd120;
	st.global.f32 	[%rd123], %f179;
	add.s64 	%rd124, %rd121, %rd120;
	ld.global.f32 	%f180, [%rd124];
	add.s64 	%rd125, %rd122, %rd120;
	ld.global.f32 	%f181, [%rd125];
	mul.f32 	%f182, %f252, %f181;
	sub.f32 	%f183, %f180, %f182;
	mul.f32 	%f184, %f15, %f183;
	add.s64 	%rd126, %rd123, %rd120;
	st.global.f32 	[%rd126], %f184;
	add.s64 	%rd127, %rd124, %rd120;
	ld.global.f32 	%f185, [%rd127];
	add.s64 	%rd128, %rd125, %rd120;
	ld.global.f32 	%f186, [%rd128];
	mul.f32 	%f187, %f252, %f186;
	sub.f32 	%f188, %f185, %f187;
	mul.f32 	%f189, %f15, %f188;
	add.s64 	%rd129, %rd126, %rd120;
	st.global.f32 	[%rd129], %f189;
	add.s64 	%rd130, %rd127, %rd120;
	ld.global.f32 	%f190, [%rd130];
	add.s64 	%rd131, %rd128, %rd120;
	ld.global.f32 	%f191, [%rd131];
	mul.f32 	%f192, %f252, %f191;
	sub.f32 	%f193, %f190, %f192;
	mul.f32 	%f194, %f15, %f193;
	add.s64 	%rd132, %rd129, %rd120;
	st.global.f32 	[%rd132], %f194;
	add.s64 	%rd133, %rd130, %rd120;
	ld.global.f32 	%f195, [%rd133];
	add.s64 	%rd134, %rd131, %rd120;
	ld.global.f32 	%f196, [%rd134];
	mul.f32 	%f197, %f252, %f196;
	sub.f32 	%f198, %f195, %f197;
	mul.f32 	%f199, %f15, %f198;
	add.s64 	%rd135, %rd132, %rd120;
	st.global.f32 	[%rd135], %f199;
	add.s64 	%rd136, %rd133, %rd120;
	ld.global.f32 	%f200, [%rd136];
	add.s64 	%rd137, %rd134, %rd120;
	ld.global.f32 	%f201, [%rd137];
	mul.f32 	%f202, %f252, %f201;
	sub.f32 	%f203, %f200, %f202;
	mul.f32 	%f204, %f15, %f203;
	add.s64 	%rd138, %rd135, %rd120;
	st.global.f32 	[%rd138], %f204;
	add.s64 	%rd139, %rd136, %rd120;
	ld.global.f32 	%f205, [%rd139];
	add.s64 	%rd140, %rd137, %rd120;
	ld.global.f32 	%f206, [%rd140];
	mul.f32 	%f207, %f252, %f206;
	sub.f32 	%f208, %f205, %f207;
	mul.f32 	%f209, %f15, %f208;
	add.s64 	%rd141, %rd138, %rd120;
	st.global.f32 	[%rd141], %f209;
	add.s32 	%r71, %r71, 8;
	and.b32  	%r73, %r36, 2147483640;
	setp.ne.s32 	%p23, %r71, %r73;
	@%p23 bra 	$L__BB2_6;
$L__BB2_7:
	setp.eq.s32 	%p24, %r3, 0;
	@%p24 bra 	$L__BB2_15;
	add.s32 	%r62, %r3, -1;
	setp.lt.u32 	%p25, %r62, 3;
	@%p25 bra 	$L__BB2_10;
	mad.lo.s32 	%r63, %r73, %r36, %r10;
	mul.wide.s32 	%rd142, %r63, 4;
	add.s64 	%rd143, %rd3, %rd142;
	ld.global.f32 	%f210, [%rd143];
	add.s64 	%rd144, %rd2, %rd142;
	ld.global.f32 	%f211, [%rd144];
	mul.f32 	%f212, %f252, %f211;
	sub.f32 	%f213, %f210, %f212;
	mul.f32 	%f214, %f15, %f213;
	add.s64 	%rd145, %rd1, %rd142;
	st.global.f32 	[%rd145], %f214;
	mul.wide.u32 	%rd146, %r36, 4;
	add.s64 	%rd147, %rd143, %rd146;
	ld.global.f32 	%f215, [%rd147];
	add.s64 	%rd148, %rd144, %rd146;
	ld.global.f32 	%f216, [%rd148];
	mul.f32 	%f217, %f252, %f216;
	sub.f32 	%f218, %f215, %f217;
	mul.f32 	%f219, %f15, %f218;
	add.s64 	%rd149, %rd145, %rd146;
	st.global.f32 	[%rd149], %f219;
	add.s64 	%rd150, %rd147, %rd146;
	ld.global.f32 	%f220, [%rd150];
	add.s64 	%rd151, %rd148, %rd146;
	ld.global.f32 	%f221, [%rd151];
	mul.f32 	%f222, %f252, %f221;
	sub.f32 	%f223, %f220, %f222;
	mul.f32 	%f224, %f15, %f223;
	add.s64 	%rd152, %rd149, %rd146;
	st.global.f32 	[%rd152], %f224;
	add.s64 	%rd153, %rd150, %rd146;
	ld.global.f32 	%f225, [%rd153];
	add.s64 	%rd154, %rd151, %rd146;
	ld.global.f32 	%f226, [%rd154];
	mul.f32 	%f227, %f252, %f226;
	sub.f32 	%f228, %f225, %f227;
	mul.f32 	%f229, %f15, %f228;
	add.s64 	%rd155, %rd152, %rd146;
	st.global.f32 	[%rd155], %f229;
	add.s32 	%r73, %r73, 4;
$L__BB2_10:
	setp.eq.s32 	%p26, %r4, 0;
	@%p26 bra 	$L__BB2_15;
	setp.eq.s32 	%p27, %r4, 1;
	@%p27 bra 	$L__BB2_13;
	mad.lo.s32 	%r64, %r73, %r36, %r10;
	mul.wide.s32 	%rd156, %r64, 4;
	add.s64 	%rd157, %rd3, %rd156;
	ld.global.f32 	%f230, [%rd157];
	add.s64 	%rd158, %rd2, %rd156;
	ld.global.f32 	%f231, [%rd158];
	mul.f32 	%f232, %f252, %f231;
	sub.f32 	%f233, %f230, %f232;
	mul.f32 	%f234, %f15, %f233;
	add.s64 	%rd159, %rd1, %rd156;
	st.global.f32 	[%rd159], %f234;
	add.s64 	%rd161, %rd157, %rd160;
	ld.global.f32 	%f235, [%rd161];
	add.s64 	%rd162, %rd158, %rd160;
	ld.global.f32 	%f236, [%rd162];
	mul.f32 	%f237, %f252, %f236;
	sub.f32 	%f238, %f235, %f237;
	mul.f32 	%f239, %f15, %f238;
	add.s64 	%rd163, %rd159, %rd160;
	st.global.f32 	[%rd163], %f239;
	add.s32 	%r73, %r73, 2;
$L__BB2_13:
	and.b32  	%r65, %r36, 1;
	setp.eq.b32 	%p28, %r65, 1;
	not.pred 	%p29, %p28;
	@%p29 bra 	$L__BB2_15;
	mad.lo.s32 	%r66, %r73, %r36, %r10;
	mul.wide.s32 	%rd164, %r66, 4;
	add.s64 	%rd165, %rd3, %rd164;
	ld.global.f32 	%f240, [%rd165];
	add.s64 	%rd166, %rd2, %rd164;
	ld.global.f32 	%f241, [%rd166];
	mul.f32 	%f242, %f252, %f241;
	sub.f32 	%f243, %f240, %f242;
	mul.f32 	%f244, %f15, %f243;
	add.s64 	%rd167, %rd1, %rd164;
	st.global.f32 	[%rd167], %f244;
$L__BB2_15:
	add.s32 	%r67, %r67, 1;
	setp.eq.s32 	%p30, %r67, %r38;
	@%p30 bra 	$L__BB2_4;
	bra.uni 	$L__BB2_3;
$L__BB2_16:
	setp.eq.s32 	%p15, %r2, 0;
	@%p15 bra 	$L__BB2_26;
	add.s32 	%r54, %r2, -1;
	setp.lt.u32 	%p16, %r54, 7;
	@%p16 bra 	$L__BB2_19;
	mad.lo.s32 	%r55, %r76, %r36, %r10;
	mul.wide.s32 	%rd98, %r55, 4;
	add.s64 	%rd99, %rd3, %rd98;
	ld.global.f32 	%f144, [%rd99];
	add.f32 	%f145, %f252, %f144;
	mul.wide.u32 	%rd100, %r36, 4;
	add.s64 	%rd101, %rd99, %rd100;
	ld.global.f32 	%f146, [%rd101];
	add.f32 	%f147, %f145, %f146;
	add.s64 	%rd102, %rd101, %rd100;
	ld.global.f32 	%f148, [%rd102];
	add.f32 	%f149, %f147, %f148;
	add.s64 	%rd103, %rd102, %rd100;
	ld.global.f32 	%f150, [%rd103];
	add.f32 	%f151, %f149, %f150;
	add.s64 	%rd104, %rd103, %rd100;
	ld.global.f32 	%f152, [%rd104];
	add.f32 	%f153, %f151, %f152;
	add.s64 	%rd105, %rd104, %rd100;
	ld.global.f32 	%f154, [%rd105];
	add.f32 	%f155, %f153, %f154;
	add.s64 	%rd106, %rd105, %rd100;
	ld.global.f32 	%f156, [%rd106];
	add.f32 	%f157, %f155, %f156;
	add.s64 	%rd107, %rd106, %rd100;
	ld.global.f32 	%f158, [%rd107];
	add.f32 	%f252, %f157, %f158;
	add.s32 	%r76, %r76, 8;
$L__BB2_19:
	setp.eq.s32 	%p17, %r3, 0;
	@%p17 bra 	$L__BB2_26;
	add.s32 	%r56, %r3, -1;
	setp.lt.u32 	%p18, %r56, 3;
	@%p18 bra 	$L__BB2_22;
	mad.lo.s32 	%r57, %r76, %r36, %r10;
	mul.wide.s32 	%rd108, %r57, 4;
	add.s64 	%rd109, %rd3, %rd108;
	ld.global.f32 	%f160, [%rd109];
	add.f32 	%f161, %f252, %f160;
	mul.wide.u32 	%rd110, %r36, 4;
	add.s64 	%rd111, %rd109, %rd110;
	ld.global.f32 	%f162, [%rd111];
	add.f32 	%f163, %f161, %f162;
	add.s64 	%rd112, %rd111, %rd110;
	ld.global.f32 	%f164, [%rd112];
	add.f32 	%f165, %f163, %f164;
	add.s64 	%rd113, %rd112, %rd110;
	ld.global.f32 	%f166, [%rd113];
	add.f32 	%f252, %f165, %f166;
	add.s32 	%r76, %r76, 4;
$L__BB2_22:
	setp.eq.s32 	%p19, %r4, 0;
	@%p19 bra 	$L__BB2_26;
	setp.eq.s32 	%p20, %r4, 1;
	mad.lo.s32 	%r58, %r76, %r36, %r10;
	mul.wide.s32 	%rd114, %r58, 4;
	add.s64 	%rd4, %rd3, %rd114;
	ld.global.f32 	%f167, [%rd4];
	add.f32 	%f252, %f252, %f167;
	@%p20 bra 	$L__BB2_26;
	setp.eq.s32 	%p21, %r4, 2;
	mul.wide.u32 	%rd5, %r36, 4;
	add.s64 	%rd6, %rd4, %rd5;
	ld.global.f32 	%f168, [%rd6];
	add.f32 	%f252, %f252, %f168;
	@%p21 bra 	$L__BB2_26;
	add.s64 	%rd115, %rd6, %rd5;
	ld.global.f32 	%f169, [%rd115];
	add.f32 	%f252, %f252, %f169;
$L__BB2_26:
	setp.lt.u32 	%p22, %r1, 7;
	mov.b32 	%r73, 0;
	@%p22 bra 	$L__BB2_7;
	mov.b32 	%r71, 0;
	bra.uni 	$L__BB2_6;
$L__BB2_28:
	setp.lt.u32 	%p4, %r1, 15;
	mov.b32 	%r79, 0;
	mov.u32 	%r68, %r10;
	mov.u32 	%r69, %r6;
	@%p4 bra 	$L__BB2_29;
	bra.uni 	$L__BB2_5;
$L__BB2_29:
	setp.eq.s32 	%p6, %r2, 0;
	@%p6 bra 	$L__BB2_39;
	add.s32 	%r46, %r2, -1;
	setp.lt.u32 	%p7, %r46, 7;
	@%p7 bra 	$L__BB2_32;
	mad.lo.s32 	%r47, %r79, %r36, %r10;
	mul.wide.s32 	%rd49, %r47, 4;
	add.s64 	%rd50, %rd3, %rd49;
	ld.global.f32 	%f64, [%rd50];
	add.s64 	%rd51, %rd2, %rd49;
	ld.global.f32 	%f65, [%rd51];
	mul.f32 	%f66, %f64, %f65;
	st.global.f32 	[%rd50], %f66;
	mul.wide.u32 	%rd52, %r36, 4;
	add.s64 	%rd53, %rd50, %rd52;
	ld.global.f32 	%f67, [%rd53];
	add.s64 	%rd54, %rd51, %rd52;
	ld.global.f32 	%f68, [%rd54];
	mul.f32 	%f69, %f67, %f68;
	st.global.f32 	[%rd53], %f69;
	add.s64 	%rd55, %rd53, %rd52;
	ld.global.f32 	%f70, [%rd55];
	add.s64 	%rd56, %rd54, %rd52;
	ld.global.f32 	%f71, [%rd56];
	mul.f32 	%f72, %f70, %f71;
	st.global.f32 	[%rd55], %f72;
	add.s64 	%rd57, %rd55, %rd52;
	ld.global.f32 	%f73, [%rd57];
	add.s64 	%rd58, %rd56, %rd52;
	ld.global.f32 	%f74, [%rd58];
	mul.f32 	%f75, %f73, %f74;
	st.global.f32 	[%rd57], %f75;
	add.s64 	%rd59, %rd57, %rd52;
	ld.global.f32 	%f76, [%rd59];
	add.s64 	%rd60, %rd58, %rd52;
	ld.global.f32 	%f77, [%rd60];
	mul.f32 	%f78, %f76, %f77;
	st.global.f32 	[%rd59], %f78;
	add.s64 	%rd61, %rd59, %rd52;
	ld.global.f32 	%f79, [%rd61];
	add.s64 	%rd62, %rd60, %rd52;
	ld.global.f32 	%f80, [%rd62];
	mul.f32 	%f81, %f79, %f80;
	st.global.f32 	[%rd61], %f81;
	add.s64 	%rd63, %rd61, %rd52;
	ld.global.f32 	%f82, [%rd63];
	add.s64 	%rd64, %rd62, %rd52;
	ld.global.f32 	%f83, [%rd64];
	mul.f32 	%f84, %f82, %f83;
	st.global.f32 	[%rd63], %f84;
	add.s64 	%rd65, %rd63, %rd52;
	ld.global.f32 	%f85, [%rd65];
	add.s64 	%rd66, %rd64, %rd52;
	ld.global.f32 	%f86, [%rd66];
	mul.f32 	%f87, %f85, %f86;
	st.global.f32 	[%rd65], %f87;
	add.s32 	%r79, %r79, 8;
$L__BB2_32:
	setp.eq.s32 	%p8, %r3, 0;
	@%p8 bra 	$L__BB2_39;
	add.s32 	%r48, %r3, -1;
	setp.lt.u32 	%p9, %r48, 3;
	@%p9 bra 	$L__BB2_35;
	mad.lo.s32 	%r49, %r79, %r36, %r10;
	mul.wide.s32 	%rd67, %r49, 4;
	add.s64 	%rd68, %rd3, %rd67;
	ld.global.f32 	%f88, [%rd68];
	add.s64 	%rd69, %rd2, %rd67;
	ld.global.f32 	%f89, [%rd69];
	mul.f32 	%f90, %f88, %f89;
	st.global.f32 	[%rd68], %f90;
	mul.wide.u32 	%rd70, %r36, 4;
	add.s64 	%rd71, %rd68, %rd70;
	ld.global.f32 	%f91, [%rd71];
	add.s64 	%rd72, %rd69, %rd70;
	ld.global.f32 	%f92, [%rd72];
	mul.f32 	%f93, %f91, %f92;
	st.global.f32 	[%rd71], %f93;
	add.s64 	%rd73, %rd71, %rd70;
	ld.global.f32 	%f94, [%rd73];
	add.s64 	%rd74, %rd72, %rd70;
	ld.global.f32 	%f95, [%rd74];
	mul.f32 	%f96, %f94, %f95;
	st.global.f32 	[%rd73], %f96;
	add.s64 	%rd75, %rd73, %rd70;
	ld.global.f32 	%f97, [%rd75];
	add.s64 	%rd76, %rd74, %rd70;
	ld.global.f32 	%f98, [%rd76];
	mul.f32 	%f99, %f97, %f98;
	st.global.f32 	[%rd75], %f99;
	add.s32 	%r79, %r79, 4;
$L__BB2_35:
	setp.eq.s32 	%p10, %r4, 0;
	@%p10 bra 	$L__BB2_39;
	setp.eq.s32 	%p11, %r4, 1;
	mad.lo.s32 	%r50, %r79, %r36, %r10;
	mul.wide.s32 	%rd77, %r50, 4;
	add.s64 	%rd7, %rd3, %rd77;
	ld.global.f32 	%f100, [%rd7];
	add.s64 	%rd8, %rd2, %rd77;
	ld.global.f32 	%f101, [%rd8];
	mul.f32 	%f102, %f100, %f101;
	st.global.f32 	[%rd7], %f102;
	@%p11 bra 	$L__BB2_39;
	setp.eq.s32 	%p12, %r4, 2;
	mul.wide.u32 	%rd9, %r36, 4;
	add.s64 	%rd10, %rd7, %rd9;
	ld.global.f32 	%f103, [%rd10];
	add.s64 	%rd11, %rd8, %rd9;
	ld.global.f32 	%f104, [%rd11];
	mul.f32 	%f105, %f103, %f104;
	st.global.f32 	[%rd10], %f105;
	@%p12 bra 	$L__BB2_39;
	add.s64 	%rd78, %rd10, %rd9;
	ld.global.f32 	%f106, [%rd78];
	add.s64 	%rd79, %rd11, %rd9;
	ld.global.f32 	%f107, [%rd79];
	mul.f32 	%f108, %f106, %f107;
	st.global.f32 	[%rd78], %f108;
$L__BB2_39:
	setp.lt.u32 	%p13, %r1, 15;
	mov.f32 	%f252, 0f00000000;
	mov.b32 	%r76, 0;
	@%p13 bra 	$L__BB2_16;
	mov.f32 	%f252, 0f00000000;
	mov.b32 	%r70, 0;
$L__BB2_41:
	.pragma "nounroll";
	mad.lo.s32 	%r53, %r70, %r36, %r10;
	mul.wide.s32 	%rd80, %r53, 4;
	add.s64 	%rd81, %rd3, %rd80;
	ld.global.f32 	%f112, [%rd81];
	add.f32 	%f113, %f252, %f112;
	mul.wide.u32 	%rd82, %r36, 4;
	add.s64 	%rd83, %rd81, %rd82;
	ld.global.f32 	%f114, [%rd83];
	add.f32 	%f115, %f113, %f114;
	add.s64 	%rd84, %rd83, %rd82;
	ld.global.f32 	%f116, [%rd84];
	add.f32 	%f117, %f115, %f116;
	add.s64 	%rd85, %rd84, %rd82;
	ld.global.f32 	%f118, [%rd85];
	add.f32 	%f119, %f117, %f118;
	add.s64 	%rd86, %rd85, %rd82;
	ld.global.f32 	%f120, [%rd86];
	add.f32 	%f121, %f119, %f120;
	add.s64 	%rd87, %rd86, %rd82;
	ld.global.f32 	%f122, [%rd87];
	add.f32 	%f123, %f121, %f122;
	add.s64 	%rd88, %rd87, %rd82;
	ld.global.f32 	%f124, [%rd88];
	add.f32 	%f125, %f123, %f124;
	add.s64 	%rd89, %rd88, %rd82;
	ld.global.f32 	%f126, [%rd89];
	add.f32 	%f127, %f125, %f126;
	add.s64 	%rd90, %rd89, %rd82;
	ld.global.f32 	%f128, [%rd90];
	add.f32 	%f129, %f127, %f128;
	add.s64 	%rd91, %rd90, %rd82;
	ld.global.f32 	%f130, [%rd91];
	add.f32 	%f131, %f129, %f130;
	add.s64 	%rd92, %rd91, %rd82;
	ld.global.f32 	%f132, [%rd92];
	add.f32 	%f133, %f131, %f132;
	add.s64 	%rd93, %rd92, %rd82;
	ld.global.f32 	%f134, [%rd93];
	add.f32 	%f135, %f133, %f134;
	add.s64 	%rd94, %rd93, %rd82;
	ld.global.f32 	%f136, [%rd94];
	add.f32 	%f137, %f135, %f136;
	add.s64 	%rd95, %rd94, %rd82;
	ld.global.f32 	%f138, [%rd95];
	add.f32 	%f139, %f137, %f138;
	add.s64 	%rd96, %rd95, %rd82;
	ld.global.f32 	%f140, [%rd96];
	add.f32 	%f141, %f139, %f140;
	add.s64 	%rd97, %rd96, %rd82;
	ld.global.f32 	%f142, [%rd97];
	add.f32 	%f252, %f141, %f142;
	add.s32 	%r70, %r70, 16;
	setp.eq.s32 	%p14, %r70, %r5;
	mov.u32 	%r76, %r5;
	@%p14 bra 	$L__BB2_16;
	bra.uni 	$L__BB2_41;

}
	// .globl	_Z29softmax_scale_backward_kernelPfS_S_S_iif
.visible .entry _Z29softmax_scale_backward_kernelPfS_S_S_iif(
	.param .u64 .ptr .align 1 _Z29softmax_scale_backward_kernelPfS_S_S_iif_param_0,
	.param .u64 .ptr .align 1 _Z29softmax_scale_backward_kernelPfS_S_S_iif_param_1,
	.param .u64 .ptr .align 1 _Z29softmax_scale_backward_kernelPfS_S_S_iif_param_2,
	.param .u64 .ptr .align 1 _Z29softmax_scale_backward_kernelPfS_S_S_iif_param_3,
	.param .u32 _Z29softmax_scale_backward_kernelPfS_S_S_iif_param_4,
	.param .u32 _Z29softmax_scale_backward_kernelPfS_S_S_iif_param_5,
	.param .f32 _Z29softmax_scale_backward_kernelPfS_S_S_iif_param_6
)
{
	.reg .pred 	%p<28>;
	.reg .b32 	%r<99>;
	.reg .b32 	%f<246>;
	.reg .b64 	%rd<160>;

	ld.param.u64 	%rd4, [_Z29softmax_scale_backward_kernelPfS_S_S_iif_param_0];
	ld.param.u64 	%rd5, [_Z29softmax_scale_backward_kernelPfS_S_S_iif_param_1];
	ld.param.u64 	%rd6, [_Z29softmax_scale_backward_kernelPfS_S_S_iif_param_3];
	ld.param.u32 	%r60, [_Z29softmax_scale_backward_kernelPfS_S_S_iif_param_4];
	ld.param.u32 	%r61, [_Z29softmax_scale_backward_kernelPfS_S_S_iif_param_5];
	ld.param.f32 	%f14, [_Z29softmax_scale_backward_kernelPfS_S_S_iif_param_6];
	cvta.to.global.u64 	%rd1, %rd6;
	cvta.to.global.u64 	%rd2, %rd5;
	cvta.to.global.u64 	%rd3, %rd4;
	mov.u32 	%r62, %ctaid.x;
	mov.u32 	%r63, %ntid.x;
	mul.lo.s32 	%r1, %r62, %r63;
	mov.u32 	%r2, %tid.x;
	mad.lo.s32 	%r3, %r1, %r60, %r2;
	mul.lo.s32 	%r64, %r60, %r60;
	mul.lo.s32 	%r65, %r64, %r61;
	setp.ge.s32 	%p1, %r3, %r65;
	@%p1 bra 	$L__BB3_38;
	setp.lt.s32 	%p2, %r60, 1;
	mov.f32 	%f244, 0f00000000;
	@%p2 bra 	$L__BB3_26;
	add.s32 	%r4, %r60, -1;
	and.b32  	%r5, %r60, 15;
	setp.lt.u32 	%p3, %r4, 15;
	mov.b32 	%r80, 0;
	@%p3 bra 	$L__BB3_5;
	and.b32  	%r80, %r60, 2147483632;
	neg.s32 	%r86, %r80;
	shl.b32 	%r8, %r60, 4;
	mul.wide.u32 	%rd10, %r60, 4;
	mov.u32 	%r85, %r3;
$L__BB3_4:
	.pragma "nounroll";
	mul.wide.s32 	%rd7, %r85, 4;
	add.s64 	%rd8, %rd3, %rd7;
	ld.global.f32 	%f16, [%rd8];
	add.s64 	%rd9, %rd2, %rd7;
	ld.global.f32 	%f17, [%rd9];
	mul.f32 	%f18, %f16, %f17;
	st.global.f32 	[%rd8], %f18;
	add.s64 	%rd11, %rd8, %rd10;
	ld.global.f32 	%f19, [%rd11];
	add.s64 	%rd12, %rd9, %rd10;
	ld.global.f32 	%f20, [%rd12];
	mul.f32 	%f21, %f19, %f20;
	st.global.f32 	[%rd11], %f21;
	add.s64 	%rd13, %rd11, %rd10;
	ld.global.f32 	%f22, [%rd13];
	add.s64 	%rd14, %rd12, %rd10;
	ld.global.f32 	%f23, [%rd14];
	mul.f32 	%f24, %f22, %f23;
	st.global.f32 	[%rd13], %f24;
	add.s64 	%rd15, %rd13, %rd10;
	ld.global.f32 	%f25, [%rd15];
	add.s64 	%rd16, %rd14, %rd10;
	ld.global.f32 	%f26, [%rd16];
	mul.f32 	%f27, %f25, %f26;
	st.global.f32 	[%rd15], %f27;
	add.s64 	%rd17, %rd15, %rd10;
	ld.global.f32 	%f28, [%rd17];
	add.s64 	%rd18, %rd16, %rd10;
	ld.global.f32 	%f29, [%rd18];
	mul.f32 	%f30, %f28, %f29;
	st.global.f32 	[%rd17], %f30;
	add.s64 	%rd19, %rd17, %rd10;
	ld.global.f32 	%f31, [%rd19];
	add.s64 	%rd20, %rd18, %rd10;
	ld.global.f32 	%f32, [%rd20];
	mul.f32 	%f33, %f31, %f32;
	st.global.f32 	[%rd19], %f33;
	add.s64 	%rd21, %rd19, %rd10;
	ld.global.f32 	%f34, [%rd21];
	add.s64 	%rd22, %rd20, %rd10;
	ld.global.f32 	%f35, [%rd22];
	mul.f32 	%f36, %f34, %f35;
	st.global.f32 	[%rd21], %f36;
	add.s64 	%rd23, %rd21, %rd10;
	ld.global.f32 	%f37, [%rd23];
	add.s64 	%rd24, %rd22, %rd10;
	ld.global.f32 	%f38, [%rd24];
	mul.f32 	%f39, %f37, %f38;
	st.global.f32 	[%rd23], %f39;
	add.s64 	%rd25, %rd23, %rd10;
	ld.global.f32 	%f40, [%rd25];
	add.s64 	%rd26, %rd24, %rd10;
	ld.global.f32 	%f41, [%rd26];
	mul.f32 	%f42, %f40, %f41;
	st.global.f32 	[%rd25], %f42;
	add.s64 	%rd27, %rd25, %rd10;
	ld.global.f32 	%f43, [%rd27];
	add.s64 	%rd28, %rd26, %rd10;
	ld.global.f32 	%f44, [%rd28];
	mul.f32 	%f45, %f43, %f44;
	st.global.f32 	[%rd27], %f45;
	add.s64 	%rd29, %rd27, %rd10;
	ld.global.f32 	%f46, [%rd29];
	add.s64 	%rd30, %rd28, %rd10;
	ld.global.f32 	%f47, [%rd30];
	mul.f32 	%f48, %f46, %f47;
	st.global.f32 	[%rd29], %f48;
	add.s64 	%rd31, %rd29, %rd10;
	ld.global.f32 	%f49, [%rd31];
	add.s64 	%rd32, %rd30, %rd10;
	ld.global.f32 	%f50, [%rd32];
	mul.f32 	%f51, %f49, %f50;
	st.global.f32 	[%rd31], %f51;
	add.s64 	%rd33, %rd31, %rd10;
	ld.global.f32 	%f52, [%rd33];
	add.s64 	%rd34, %rd32, %rd10;
	ld.global.f32 	%f53, [%rd34];
	mul.f32 	%f54, %f52, %f53;
	st.global.f32 	[%rd33], %f54;
	add.s64 	%rd35, %rd33, %rd10;
	ld.global.f32 	%f55, [%rd35];
	add.s64 	%rd36, %rd34, %rd10;
	ld.global.f32 	%f56, [%rd36];
	mul.f32 	%f57, %f55, %f56;
	st.global.f32 	[%rd35], %f57;
	add.s64 	%rd37, %rd35, %rd10;
	ld.global.f32 	%f58, [%rd37];
	add.s64 	%rd38, %rd36, %rd10;
	ld.global.f32 	%f59, [%rd38];
	mul.f32 	%f60, %f58, %f59;
	st.global.f32 	[%rd37], %f60;
	add.s64 	%rd39, %rd37, %rd10;
	ld.global.f32 	%f61, [%rd39];
	add.s64 	%rd40, %rd38, %rd10;
	ld.global.f32 	%f62, [%rd40];
	mul.f32 	%f63, %f61, %f62;
	st.global.f32 	[%rd39], %f63;
	add.s32 	%r86, %r86, 16;
	add.s32 	%r85, %r85, %r8;
	setp.eq.s32 	%p4, %r86, 0;
	@%p4 bra 	$L__BB3_5;
	bra.uni 	$L__BB3_4;
$L__BB3_5:
	setp.eq.s32 	%p5, %r5, 0;
	@%p5 bra 	$L__BB3_14;
	and.b32  	%r10, %r60, 7;
	setp.lt.u32 	%p6, %r5, 8;
	@%p6 bra 	$L__BB3_8;
	mad.lo.s32 	%r67, %r80, %r60, %r3;
	mul.wide.s32 	%rd41, %r67, 4;
	add.s64 	%rd42, %rd3, %rd41;
	ld.global.f32 	%f64, [%rd42];
	add.s64 	%rd43, %rd2, %rd41;
	ld.global.f32 	%f65, [%rd43];
	mul.f32 	%f66, %f64, %f65;
	st.global.f32 	[%rd42], %f66;
	mul.wide.u32 	%rd44, %r60, 4;
	add.s64 	%rd45, %rd42, %rd44;
	ld.global.f32 	%f67, [%rd45];
	add.s64 	%rd46, %rd43, %rd44;
	ld.global.f32 	%f68, [%rd46];
	mul.f32 	%f69, %f67, %f68;
	st.global.f32 	[%rd45], %f69;
	add.s64 	%rd47, %rd45, %rd44;
	ld.global.f32 	%f70, [%rd47];
	add.s64 	%rd48, %rd46, %rd44;
	ld.global.f32 	%f71, [%rd48];
	mul.f32 	%f72, %f70, %f71;
	st.global.f32 	[%rd47], %f72;
	add.s64 	%rd49, %rd47, %rd44;
	ld.global.f32 	%f73, [%rd49];
	add.s64 	%rd50, %rd48, %rd44;
	ld.global.f32 	%f74, [%rd50];
	mul.f32 	%f75, %f73, %f74;
	st.global.f32 	[%rd49], %f75;
	add.s64 	%rd51, %rd49, %rd44;
	ld.global.f32 	%f76, [%rd51];
	add.s64 	%rd52, %rd50, %rd44;
	ld.global.f32 	%f77, [%rd52];
	mul.f32 	%f78, %f76, %f77;
	st.global.f32 	[%rd51], %f78;
	add.s64 	%rd53, %rd51, %rd44;
	ld.global.f32 	%f79, [%rd53];
	add.s64 	%rd54, %rd52, %rd44;
	ld.global.f32 	%f80, [%rd54];
	mul.f32 	%f81, %f79, %f80;
	st.global.f32 	[%rd53], %f81;
	add.s64 	%rd55, %rd53, %rd44;
	ld.global.f32 	%f82, [%rd55];
	add.s64 	%rd56, %rd54, %rd44;
	ld.global.f32 	%f83, [%rd56];
	mul.f32 	%f84, %f82, %f83;
	st.global.f32 	[%rd55], %f84;
	add.s64 	%rd57, %rd55, %rd44;
	ld.global.f32 	%f85, [%rd57];
	add.s64 	%rd58, %rd56, %rd44;
	ld.global.f32 	%f86, [%rd58];
	mul.f32 	%f87, %f85, %f86;
	st.global.f32 	[%rd57], %f87;
	add.s32 	%r80, %r80, 8;
$L__BB3_8:
	setp.eq.s32 	%p7, %r10, 0;
	@%p7 bra 	$L__BB3_14;
	and.b32  	%r13, %r60, 3;
	setp.lt.u32 	%p8, %r10, 4;
	@%p8 bra 	$L__BB3_11;
	mad.lo.s32 	%r68, %r80, %r60, %r3;
	mul.wide.s32 	%rd59, %r68, 4;
	add.s64 	%rd60, %rd3, %rd59;
	ld.global.f32 	%f88, [%rd60];
	add.s64 	%rd61, %rd2, %rd59;
	ld.global.f32 	%f89, [%rd61];
	mul.f32 	%f90, %f88, %f89;
	st.global.f32 	[%rd60], %f90;
	mul.wide.u32 	%rd62, %r60, 4;
	add.s64 	%rd63, %rd60, %rd62;
	ld.global.f32 	%f91, [%rd63];
	add.s64 	%rd64, %rd61, %rd62;
	ld.global.f32 	%f92, [%rd64];
	mul.f32 	%f93, %f91, %f92;
	st.global.f32 	[%rd63], %f93;
	add.s64 	%rd65, %rd63, %rd62;
	ld.global.f32 	%f94, [%rd65];
	add.s64 	%rd66, %rd64, %rd62;
	ld.global.f32 	%f95, [%rd66];
	mul.f32 	%f96, %f94, %f95;
	st.global.f32 	[%rd65], %f96;
	add.s64 	%rd67, %rd65, %rd62;
	ld.global.f32 	%f97, [%rd67];
	add.s64 	%rd68, %rd66, %rd62;
	ld.global.f32 	%f98, [%rd68];
	mul.f32 	%f99, %f97, %f98;
	st.global.f32 	[%rd67], %f99;
	add.s32 	%r80, %r80, 4;
$L__BB3_11:
	setp.eq.s32 	%p9, %r13, 0;
	@%p9 bra 	$L__BB3_14;
	add.s32 	%r69, %r80, %r1;
	mad.lo.s32 	%r84, %r60, %r69, %r2;
	neg.s32 	%r83, %r13;
$L__BB3_13:
	.pragma "nounroll";
	mul.wide.s32 	%rd69, %r84, 4;
	add.s64 	%rd70, %rd2, %rd69;
	add.s64 	%rd71, %rd3, %rd69;
	ld.global.f32 	%f100, [%rd71];
	ld.global.f32 	%f101, [%rd70];
	mul.f32 	%f102, %f100, %f101;
	st.global.f32 	[%rd71], %f102;
	add.s32 	%r84, %r84, %r60;
	add.s32 	%r83, %r83, 1;
	setp.ne.s32 	%p10, %r83, 0;
	@%p10 bra 	$L__BB3_13;
$L__BB3_14:
	setp.lt.u32 	%p11, %r4, 15;
	mov.f32 	%f244, 0f00000000;
	mov.b32 	%r87, 0;
	@%p11 bra 	$L__BB3_17;
	and.b32  	%r87, %r60, 2147483632;
	neg.s32 	%r93, %r87;
	shl.b32 	%r24, %r60, 4;
	mov.f32 	%f244, 0f00000000;
	mul.wide.u32 	%rd74, %r60, 4;
	mov.u32 	%r92, %r3;
$L__BB3_16:
	.pragma "nounroll";
	mul.wide.s32 	%rd72, %r92, 4;
	add.s64 	%rd73, %rd3, %rd72;
	ld.global.f32 	%f106, [%rd73];
	add.f32 	%f107, %f244, %f106;
	add.s64 	%rd75, %rd73, %rd74;
	ld.global.f32 	%f108, [%rd75];
	add.f32 	%f109, %f107, %f108;
	add.s64 	%rd76, %rd75, %rd74;
	ld.global.f32 	%f110, [%rd76];
	add.f32 	%f111, %f109, %f110;
	add.s64 	%rd77, %rd76, %rd74;
	ld.global.f32 	%f112, [%rd77];
	add.f32 	%f113, %f111, %f112;
	add.s64 	%rd78, %rd77, %rd74;
	ld.global.f32 	%f114, [%rd78];
	add.f32 	%f115, %f113, %f114;
	add.s64 	%rd79, %rd78, %rd74;
	ld.global.f32 	%f116, [%rd79];
	add.f32 	%f117, %f115, %f116;
	add.s64 	%rd80, %rd79, %rd74;
	ld.global.f32 	%f118, [%rd80];
	add.f32 	%f119, %f117, %f118;
	add.s64 	%rd81, %rd80, %rd74;
	ld.global.f32 	%f120, [%rd81];
	add.f32 	%f121, %f119, %f120;
	add.s64 	%rd82, %rd81, %rd74;
	ld.global.f32 	%f122, [%rd82];
	add.f32 	%f123, %f121, %f122;
	add.s64 	%rd83, %rd82, %rd74;
	ld.global.f32 	%f124, [%rd83];
	add.f32 	%f125, %f123, %f124;
	add.s64 	%rd84, %rd83, %rd74;
	ld.global.f32 	%f126, [%rd84];
	add.f32 	%f127, %f125, %f126;
	add.s64 	%rd85, %rd84, %rd74;
	ld.global.f32 	%f128, [%rd85];
	add.f32 	%f129, %f127, %f128;
	add.s64 	%rd86, %rd85, %rd74;
	ld.global.f32 	%f130, [%rd86];
	add.f32 	%f131, %f129, %f130;
	add.s64 	%rd87, %rd86, %rd74;
	ld.global.f32 	%f132, [%rd87];
	add.f32 	%f133, %f131, %f132;
	add.s64 	%rd88, %rd87, %rd74;
	ld.global.f32 	%f134, [%rd88];
	add.f32 	%f135, %f133, %f134;
	add.s64 	%rd89, %rd88, %rd74;
	ld.global.f32 	%f136, [%rd89];
	add.f32 	%f244, %f135, %f136;
	add.s32 	%r93, %r93, 16;
	add.s32 	%r92, %r92, %r24;
	setp.eq.s32 	%p12, %r93, 0;
	@%p12 bra 	$L__BB3_17;
	bra.uni 	$L__BB3_16;
$L__BB3_17:
	setp.eq.s32 	%p13, %r5, 0;
	@%p13 bra 	$L__BB3_26;
	and.b32  	%r30, %r60, 7;
	setp.lt.u32 	%p14, %r5, 8;
	@%p14 bra 	$L__BB3_20;
	mad.lo.s32 	%r71, %r87, %r60, %r3;
	mul.wide.s32 	%rd90, %r71, 4;
	add.s64 	%rd91, %rd3, %rd90;
	ld.global.f32 	%f138, [%rd91];
	add.f32 	%f139, %f244, %f138;
	mul.wide.u32 	%rd92, %r60, 4;
	add.s64 	%rd93, %rd91, %rd92;
	ld.global.f32 	%f140, [%rd93];
	add.f32 	%f141, %f139, %f140;
	add.s64 	%rd94, %rd93, %rd92;
	ld.global.f32 	%f142, [%rd94];
	add.f32 	%f143, %f141, %f142;
	add.s64 	%rd95, %rd94, %rd92;
	ld.global.f32 	%f144, [%rd95];
	add.f32 	%f145, %f143, %f144;
	add.s64 	%rd96, %rd95, %rd92;
	ld.global.f32 	%f146, [%rd96];
	add.f32 	%f147, %f145, %f146;
	add.s64 	%rd97, %rd96, %rd92;
	ld.global.f32 	%f148, [%rd97];
	add.f32 	%f149, %f147, %f148;
	add.s64 	%rd98, %rd97, %rd92;
	ld.global.f32 	%f150, [%rd98];
	add.f32 	%f151, %f149, %f150;
	add.s64 	%rd99, %rd98, %rd92;
	ld.global.f32 	%f152, [%rd99];
	add.f32 	%f244, %f151, %f152;
	add.s32 	%r87, %r87, 8;
$L__BB3_20:
	setp.eq.s32 	%p15, %r30, 0;
	@%p15 bra 	$L__BB3_26;
	and.b32  	%r33, %r60, 3;
	setp.lt.u32 	%p16, %r30, 4;
	@%p16 bra 	$L__BB3_23;
	mad.lo.s32 	%r72, %r87, %r60, %r3;
	mul.wide.s32 	%rd100, %r72, 4;
	add.s64 	%rd101, %rd3, %rd100;
	ld.global.f32 	%f154, [%rd101];
	add.f32 	%f155, %f244, %f154;
	mul.wide.u32 	%rd102, %r60, 4;
	add.s64 	%rd103, %rd101, %rd102;
	ld.global.f32 	%f156, [%rd103];
	add.f32 	%f157, %f155, %f156;
	add.s64 	%rd104, %rd103, %rd102;
	ld.global.f32 	%f158, [%rd104];
	add.f32 	%f159, %f157, %f158;
	add.s64 	%rd105, %rd104, %rd102;
	ld.global.f32 	%f160, [%rd105];
	add.f32 	%f244, %f159, %f160;
	add.s32 	%r87, %r87, 4;
$L__BB3_23:
	setp.eq.s32 	%p17, %r33, 0;
	@%p17 bra 	$L__BB3_26;
	add.s32 	%r73, %r87, %r1;
	mad.lo.s32 	%r91, %r60, %r73, %r2;
	neg.s32 	%r90, %r33;
$L__BB3_25:
	.pragma "nounroll";
	mul.wide.s32 	%rd106, %r91, 4;
	add.s64 	%rd107, %rd3, %rd106;
	ld.global.f32 	%f161, [%rd107];
	add.f32 	%f244, %f244, %f161;
	add.s32 	%r91, %r91, %r60;
	add.s32 	%r90, %r90, 1;
	setp.ne.s32 	%p18, %r90, 0;
	@%p18 bra 	$L__BB3_25;
$L__BB3_26:
	setp.lt.s32 	%p19, %r60, 1;
	@%p19 bra 	$L__BB3_38;
	add.s32 	%r75, %r60, -1;
	and.b32  	%r42, %r60, 7;
	setp.lt.u32 	%p20, %r75, 7;
	mov.b32 	%r96, 0;
	@%p20 bra 	$L__BB3_30;
	and.b32  	%r96, %r60, 2147483640;
	neg.s32 	%r95, %r96;
	shl.b32 	%r45, %r60, 3;
	mul.wide.u32 	%rd112, %r60, 4;
	mov.u32 	%r94, %r3;
$L__BB3_29:
	.pragma "nounroll";
	mul.wide.s32 	%rd108, %r94, 4;
	add.s64 	%rd109, %rd3, %rd108;
	ld.global.f32 	%f162, [%rd109];
	add.s64 	%rd110, %rd2, %rd108;
	ld.global.f32 	%f163, [%rd110];
	mul.f32 	%f164, %f244, %f163;
	sub.f32 	%f165, %f162, %f164;
	mul.f32 	%f166, %f14, %f165;
	add.s64 	%rd111, %rd1, %rd108;
	st.global.f32 	[%rd111], %f166;
	add.s64 	%rd113, %rd109, %rd112;
	ld.global.f32 	%f167, [%rd113];
	add.s64 	%rd114, %rd110, %rd112;
	ld.global.f32 	%f168, [%rd114];
	mul.f32 	%f169, %f244, %f168;
	sub.f32 	%f170, %f167, %f169;
	mul.f32 	%f171, %f14, %f170;
	add.s64 	%rd115, %rd111, %rd112;
	st.global.f32 	[%rd115], %f171;
	add.s64 	%rd116, %rd113, %rd112;
	ld.global.f32 	%f172, [%rd116];
	add.s64 	%rd117, %rd114, %rd112;
	ld.global.f32 	%f173, [%rd117];
	mul.f32 	%f174, %f244, %f173;
	sub.f32 	%f175, %f172, %f174;
	mul.f32 	%f176, %f14, %f175;
	add.s64 	%rd118, %rd115, %rd112;
	st.global.f32 	[%rd118], %f176;
	add.s64 	%rd119, %rd116, %rd112;
	ld.global.f32 	%f177, [%rd119];
	add.s64 	%rd120, %rd117, %rd112;
	ld.global.f32 	%f178, [%rd120];
	mul.f32 	%f179, %f244, %f178;
	sub.f32 	%f180, %f177, %f179;
	mul.f32 	%f181, %f14, %f180;
	add.s64 	%rd121, %rd118, %rd112;
	st.global.f32 	[%rd121], %f181;
	add.s64 	%rd122, %rd119, %rd112;
	ld.global.f32 	%f182, [%rd122];
	add.s64 	%rd123, %rd120, %rd112;
	ld.global.f32 	%f183, [%rd123];
	mul.f32 	%f184, %f244, %f183;
	sub.f32 	%f185, %f182, %f184;
	mul.f32 	%f186, %f14, %f185;
	add.s64 	%rd124, %rd121, %rd112;
	st.global.f32 	[%rd124], %f186;
	add.s64 	%rd125, %rd122, %rd112;
	ld.global.f32 	%f187, [%rd125];
	add.s64 	%rd126, %rd123, %rd112;
	ld.global.f32 	%f188, [%rd126];
	mul.f32 	%f189, %f244, %f188;
	sub.f32 	%f190, %f187, %f189;
	mul.f32 	%f191, %f14, %f190;
	add.s64 	%rd127, %rd124, %rd112;
	st.global.f32 	[%rd127], %f191;
	add.s64 	%rd128, %rd125, %rd112;
	ld.global.f32 	%f192, [%rd128];
	add.s64 	%rd129, %rd126, %rd112;
	ld.global.f32 	%f193, [%rd129];
	mul.f32 	%f194, %f244, %f193;
	sub.f32 	%f195, %f192, %f194;
	mul.f32 	%f196, %f14, %f195;
	add.s64 	%rd130, %rd127, %rd112;
	st.global.f32 	[%rd130], %f196;
	add.s64 	%rd131, %rd128, %rd112;
	ld.global.f32 	%f197, [%rd131];
	add.s64 	%rd132, %rd129, %rd112;
	ld.global.f32 	%f198, [%rd132];
	mul.f32 	%f199, %f244, %f198;
	sub.f32 	%f200, %f197, %f199;
	mul.f32 	%f201, %f14, %f200;
	add.s64 	%rd133, %rd130, %rd112;
	st.global.f32 	[%rd133], %f201;
	add.s32 	%r95, %r95, 8;
	add.s32 	%r94, %r94, %r45;
	setp.ne.s32 	%p21, %r95, 0;
	@%p21 bra 	$L__BB3_29;
$L__BB3_30:
	setp.eq.s32 	%p22, %r42, 0;
	@%p22 bra 	$L__BB3_38;
	and.b32  	%r55, %r60, 3;
	setp.lt.u32 	%p23, %r42, 4;
	@%p23 bra 	$L__BB3_33;
	mad.lo.s32 	%r76, %r96, %r60, %r3;
	mul.wide.s32 	%rd134, %r76, 4;
	add.s64 	%rd135, %rd3, %rd134;
	ld.global.f32 	%f202, [%rd135];
	add.s64 	%rd136, %rd2, %rd134;
	ld.global.f32 	%f203, [%rd136];
	mul.f32 	%f204, %f244, %f203;
	sub.f32 	%f205, %f202, %f204;
	mul.f32 	%f206, %f14, %f205;
	add.s64 	%rd137, %rd1, %rd134;
	st.global.f32 	[%rd137], %f206;
	mul.wide.u32 	%rd138, %r60, 4;
	add.s64 	%rd139, %rd135, %rd138;
	ld.global.f32 	%f207, [%rd139];
	add.s64 	%rd140, %rd136, %rd138;
	ld.global.f32 	%f208, [%rd140];
	mul.f32 	%f209, %f244, %f208;
	sub.f32 	%f210, %f207, %f209;
	mul.f32 	%f211, %f14, %f210;
	add.s64 	%rd141, %rd137, %rd138;
	st.global.f32 	[%rd141], %f211;
	add.s64 	%rd142, %rd139, %rd138;
	ld.global.f32 	%f212, [%rd142];
	add.s64 	%rd143, %rd140, %rd138;
	ld.global.f32 	%f213, [%rd143];
	mul.f32 	%f214, %f244, %f213;
	sub.f32 	%f215, %f212, %f214;
	mul.f32 	%f216, %f14, %f215;
	add.s64 	%rd144, %rd141, %rd138;
	st.global.f32 	[%rd144], %f216;
	add.s64 	%rd145, %rd142, %rd138;
	ld.global.f32 	%f217, [%rd145];
	add.s64 	%rd146, %rd143, %rd138;
	ld.global.f32 	%f218, [%rd146];
	mul.f32 	%f219, %f244, %f218;
	sub.f32 	%f220, %f217, %f219;
	mul.f32 	%f221, %f14, %f220;
	add.s64 	%rd147, %rd144, %rd138;
	st.global.f32 	[%rd147], %f221;
	add.s32 	%r96, %r96, 4;
$L__BB3_33:
	setp.eq.s32 	%p24, %r55, 0;
	@%p24 bra 	$L__BB3_38;
	setp.eq.s32 	%p25, %r55, 1;
	@%p25 bra 	$L__BB3_36;
	mad.lo.s32 	%r77, %r96, %r60, %r3;
	mul.wide.s32 	%rd148, %r77, 4;
	add.s64 	%rd149, %rd3, %rd148;
	ld.global.f32 	%f222, [%rd149];
	add.s64 	%rd150, %rd2, %rd148;
	ld.global.f32 	%f223, [%rd150];
	mul.f32 	%f224, %f244, %f223;
	sub.f32 	%f225, %f222, %f224;
	mul.f32 	%f226, %f14, %f225;
	add.s64 	%rd151, %rd1, %rd148;
	st.global.f32 	[%rd151], %f226;
	mul.wide.u32 	%rd152, %r60, 4;
	add.s64 	%rd153, %rd149, %rd152;
	ld.global.f32 	%f227, [%rd153];
	add.s64 	%rd154, %rd150, %rd152;
	ld.global.f32 	%f228, [%rd154];
	mul.f32 	%f229, %f244, %f228;
	sub.f32 	%f230, %f227, %f229;
	mul.f32 	%f231, %f14, %f230;
	add.s64 	%rd155, %rd151, %rd152;
	st.global.f32 	[%rd155], %f231;
	add.s32 	%r96, %r96, 2;
$L__BB3_36:
	and.b32  	%r78, %r60, 1;
	setp.eq.b32 	%p26, %r78, 1;
	not.pred 	%p27, %p26;
	@%p27 bra 	$L__BB3_38;
	mad.lo.s32 	%r79, %r96, %r60, %r3;
	mul.wide.s32 	%rd156, %r79, 4;
	add.s64 	%rd157, %rd3, %rd156;
	ld.global.f32 	%f232, [%rd157];
	add.s64 	%rd158, %rd2, %rd156;
	ld.global.f32 	%f233, [%rd158];
	mul.f32 	%f234, %f244, %f233;
	sub.f32 	%f235, %f232, %f234;
	mul.f32 	%f236, %f14, %f235;
	add.s64 	%rd159, %rd1, %rd156;
	st.global.f32 	[%rd159], %f236;
$L__BB3_38:
	ret;

}


// ===== COMPILED SASS (sm_100) =====

	.target	sm_100

	.elftype	@"ET_EXEC"


//--------------------- .note.nv.tkinfo           --------------------------
	.section	.note.nv.tkinfo,"",@"SHT_NOTE"
	.sectionflags	@"SHF_NOTE_NV_TKINFO"
	.tkinfo
        /*0018*/ 	.word	0x00000002
        /*0030*/ 	.string	""
        /*0030*/ 	.string	"ptxas"
        /*0030*/ 	.string	"Cuda compilation tools, release 13.0, V13.0.88"
        /*0030*/ 	.string	"Build cuda_13.0.r13.0/compiler.36424714_0"
        /*0030*/ 	.string	"-arch sm_100 -m 64 "



//--------------------- .note.nv.cuinfo           --------------------------
	.section	.note.nv.cuinfo,"",@"SHT_NOTE"
	.sectionflags	@"SHF_NOTE_NV_CUINFO"
        /*0018*/ 	.short	0x0002
        /*001a*/ 	.short	0x0064
        /*001c*/ 	.short	0x0082
	.zero		2


//--------------------- .nv.info                  --------------------------
	.section	.nv.info,"",@"SHT_CUDA_INFO"
	.align	4


	//----- nvinfo : EIATTR_REGCOUNT
	.align		4
        /*0000*/ 	.byte	0x04, 0x2f
        /*0002*/ 	.short	(.L_1 - .L_0)
	.align		4
.L_0:
        /*0004*/ 	.word	index@(_Z24max_sum_exp_kernel_largePfS_ifii)
        /*0008*/ 	.word	0x00000020


	//----- nvinfo : EIATTR_FRAME_SIZE
	.align		4
.L_1:
        /*000c*/ 	.byte	0x04, 0x11
        /*000e*/ 	.short	(.L_3 - .L_2)
	.align		4
.L_2:
        /*0010*/ 	.word	index@($__internal_1_$__cuda_sm3x_div_rn_noftz_f32_slowpath)
        /*0014*/ 	.word	0x00000000


	//----- nvinfo : EIATTR_FRAME_SIZE
	.align		4
.L_3:
        /*0018*/ 	.byte	0x04, 0x11
        /*001a*/ 	.short	(.L_5 - .L_4)
	.align		4
.L_4:
        /*001c*/ 	.word	index@(_Z24max_sum_exp_kernel_largePfS_ifii)
        /*0020*/ 	.word	0x00000000


	//----- nvinfo : EIATTR_REGCOUNT
	.align		4
.L_5:
        /*0024*/ 	.byte	0x04, 0x2f
        /*0026*/ 	.short	(.L_7 - .L_6)
	.align		4
.L_6:
        /*0028*/ 	.word	index@(_Z18max_sum_exp_kernelPfS_ifi)
        /*002c*/ 	.word	0x00000020


	//----- nvinfo : EIATTR_FRAME_SIZE
	.align		4
.L_7:
        /*0030*/ 	.byte	0x04, 0x11
        /*0032*/ 	.short	(.L_9 - .L_8)
	.align		4
.L_8:
        /*0034*/ 	.word	index@($__internal_0_$__cuda_sm3x_div_rn_noftz_f32_slowpath)
        /*0038*/ 	.word	0x00000000


	//----- nvinfo : EIATTR_FRAME_SIZE
	.align		4
.L_9:
        /*003c*/ 	.byte	0x04, 0x11
        /*003e*/ 	.short	(.L_11 - .L_10)
	.align		4
.L_10:
        /*0040*/ 	.word	index@(_Z18max_sum_exp_kernelPfS_ifi)
        /*0044*/ 	.word	0x00000000


	//----- nvinfo : EIATTR_REGCOUNT
	.align		4
.L_11:
        /*0048*/ 	.byte	0x04, 0x2f
        /*004a*/ 	.short	(.L_13 - .L_12)
	.align		4
.L_12:
        /*004c*/ 	.word	index@(_Z35softmax_scale_backward_kernel_largePfS_S_S_iifi)
        /*0050*/ 	.word	0x00000020


	//----- nvinfo : EIATTR_FRAME_SIZE
	.align		4
.L_13:
        /*0054*/ 	.byte	0x04, 0x11
        /*0056*/ 	.short	(.L_15 - .L_14)
	.align		4
.L_14:
        /*0058*/ 	.word	index@(_Z35softmax_scale_backward_kernel_largePfS_S_S_iifi)
        /*005c*/ 	.word	0x00000000


	//----- nvinfo : EIATTR_REGCOUNT
	.align		4
.L_15:
        /*0060*/ 	.byte	0x04, 0x2f
        /*0062*/ 	.short	(.L_17 - .L_16)
	.align		4
.L_16:
        /*0064*/ 	.word	index@(_Z29softmax_scale_backward_kernelPfS_S_S_iif)
        /*0068*/ 	.word	0x00000020


	//----- nvinfo : EIATTR_FRAME_SIZE
	.align		4
.L_17:
        /*006c*/ 	.byte	0x04, 0x11
        /*006e*/ 	.short	(.L_19 - .L_18)
	.align		4
.L_18:
        /*0070*/ 	.word	index@(_Z29softmax_scale_backward_kernelPfS_S_S_iif)
        /*0074*/ 	.word	0x00000000


	//----- nvinfo : EIATTR_MIN_STACK_SIZE
	.align		4
.L_19:
        /*0078*/ 	.byte	0x04, 0x12
        /*007a*/ 	.short	(.L_21 - .L_20)
	.align		4
.L_20:
        /*007c*/ 	.word	index@(_Z29softmax_scale_backward_kernelPfS_S_S_iif)
        /*0080*/ 	.word	0x00000000


	//----- nvinfo : EIATTR_MIN_STACK_SIZE
	.align		4
.L_21:
        /*0084*/ 	.byte	0x04, 0x12
        /*0086*/ 	.short	(.L_23 - .L_22)
	.align		4
.L_22:
        /*0088*/ 	.word	index@(_Z35softmax_scale_backward_kernel_largePfS_S_S_iifi)
        /*008c*/ 	.word	0x00000000


	//----- nvinfo : EIATTR_MIN_STACK_SIZE
	.align		4
.L_23:
        /*0090*/ 	.byte	0x04, 0x12
        /*0092*/ 	.short	(.L_25 - .L_24)
	.align		4
.L_24:
        /*0094*/ 	.word	index@(_Z18max_sum_exp_kernelPfS_ifi)
        /*0098*/ 	.word	0x00000000


	//----- nvinfo : EIATTR_MIN_STACK_SIZE
	.align		4
.L_25:
        /*009c*/ 	.byte	0x04, 0x12
        /*009e*/ 	.short	(.L_27 - .L_26)
	.align		4
.L_26:
        /*00a0*/ 	.word	index@(_Z24max_sum_exp_kernel_largePfS_ifii)
        /*00a4*/ 	.word	0x00000000
.L_27:


//--------------------- .nv.compat                --------------------------
	.section	.nv.compat,"",@"SHT_CUDA_COMPAT_INFO"
	.align	4
        /*0000*/ 	.byte	0x02, 0x09, 0x00, 0x00, 0x02, 0x02, 0x01, 0x00, 0x02, 0x05, 0x05, 0x00, 0x03, 0x07, 0x01, 0x01
        /*0010*/ 	.byte	0x02, 0x03, 0x00, 0x00, 0x02, 0x06, 0x01, 0x00, 0x04, 0x0b, 0x08, 0x00, 0x01, 0x00, 0x00, 0x00
        /*0020*/ 	.byte	0x00, 0x00, 0x00, 0x00


//--------------------- .nv.info._Z29softmax_scale_backward_kernelPfS_S_S_iif --------------------------
	.section	.nv.info._Z29softmax_scale_backward_kernelPfS_S_S_iif,"",@"SHT_CUDA_INFO"
	.sectionflags	@""
	.align	4


	//----- nvinfo : EIATTR_CUDA_API_VERSION
	.align		4
        /*0000*/ 	.byte	0x04, 0x37
        /*0002*/ 	.short	(.L_29 - .L_28)
.L_28:
        /*0004*/ 	.word	0x00000082


	//----- nvinfo : EIATTR_KPARAM_INFO
	.align		4
.L_29:
        /*0008*/ 	.byte	0x04, 0x17
        /*000a*/ 	.short	(.L_31 - .L_30)
.L_30:
        /*000c*/ 	.word	0x00000000
        /*0010*/ 	.short	0x0006
        /*0012*/ 	.short	0x0028
        /*0014*/ 	.byte	0x00, 0xf0, 0x11, 0x00


	//----- nvinfo : EIATTR_KPARAM_INFO
	.align		4
.L_31:
        /*0018*/ 	.byte	0x04, 0x17
        /*001a*/ 	.short	(.L_33 - .L_32)
.L_32:
        /*001c*/ 	.word	0x00000000
        /*0020*/ 	.short	0x0005
        /*0022*/ 	.short	0x0024
        /*0024*/ 	.byte	0x00, 0xf0, 0x11, 0x00


	//----- nvinfo : EIATTR_KPARAM_INFO
	.align		4
.L_33:
        /*0028*/ 	.byte	0x04, 0x17
        /*002a*/ 	.short	(.L_35 - .L_34)
.L_34:
        /*002c*/ 	.word	0x00000000
        /*0030*/ 	.short	0x0004
        /*0032*/ 	.short	0x0020
        /*0034*/ 	.byte	0x00, 0xf0, 0x11, 0x00


	//----- nvinfo : EIATTR_KPARAM_INFO
	.align		4
.L_35:
        /*0038*/ 	.byte	0x04, 0x17
        /*003a*/ 	.short	(.L_37 - .L_36)
.L_36:
        /*003c*/ 	.word	0x00000000
        /*0040*/ 	.short	0x0003
        /*0042*/ 	.short	0x0018
        /*0044*/ 	.byte	0x00, 0xf5, 0x21, 0x00


	//----- nvinfo : EIATTR_KPARAM_INFO
	.align		4
.L_37:
        /*0048*/ 	.byte	0x04, 0x17
        /*004a*/ 	.short	(.L_39 - .L_38)
.L_38:
        /*004c*/ 	.word	0x00000000
        /*0050*/ 	.short	0x0002
        /*0052*/ 	.short	0x0010
        /*0054*/ 	.byte	0x00, 0xf5, 0x21, 0x00


	//----- nvinfo : EIATTR_KPARAM_INFO
	.align		4
.L_39:
        /*0058*/ 	.byte	0x04, 0x17
        /*005a*/ 	.short	(.L_41 - .L_40)
.L_40:
        /*005c*/ 	.word	0x00000000
        /*0060*/ 	.short	0x0001
        /*0062*/ 	.short	0x0008
        /*0064*/ 	.byte	0x00, 0xf5, 0x21, 0x00


	//----- nvinfo : EIATTR_KPARAM_INFO
	.align		4
.L_41:
        /*0068*/ 	.byte	0x04, 0x17
        /*006a*/ 	.short	(.L_43 - .L_42)
.L_42:
        /*006c*/ 	.word	0x00000000
        /*0070*/ 	.short	0x0000
        /*0072*/ 	.short	0x0000
        /*0074*/ 	.byte	0x00, 0xf5, 0x21, 0x00


	//----- nvinfo : EIATTR_SPARSE_MMA_MASK
	.align		4
.L_43:
        /*0078*/ 	.byte	0x03, 0x50
        /*007a*/ 	.short	0x0000


	//----- nvinfo : EIATTR_MAXREG_COUNT
	.align		4
        /*007c*/ 	.byte	0x03, 0x1b
        /*007e*/ 	.short	0x00ff


	//----- nvinfo : EIATTR_MERCURY_ISA_VERSION
	.align		4
        /*0080*/ 	.byte	0x03, 0x5f
        /*0082*/ 	.short	0x0101


	//----- nvinfo : EIATTR_VRC_CTA_INIT_COUNT
	.align		4
        /*0084*/ 	.byte	0x02, 0x4a
	.zero		1
	.zero		1


	//----- nvinfo : EIATTR_EXIT_INSTR_OFFSETS
	.align		4
        /*0088*/ 	.byte	0x04, 0x1c
        /*008a*/ 	.short	(.L_45 - .L_44)


	//   ....[0]....
.L_44:
        /*008c*/ 	.word	0x000000b0


	//   ....[1]....
        /*0090*/ 	.word	0x00001690


	//   ....[2]....
        /*0094*/ 	.word	0x00001bb0


	//   ....[3]....
        /*0098*/ 	.word	0x00001e60


	//   ....[4]....
        /*009c*/ 	.word	0x00002010


	//   ....[5]....
        /*00a0*/ 	.word	0x000020f0


	//----- nvinfo : EIATTR_CBANK_PARAM_SIZE
	.align		4
.L_45:
        /*00a4*/ 	.byte	0x03, 0x19
        /*00a6*/ 	.short	0x002c


	//----- nvinfo : EIATTR_PARAM_CBANK
	.align		4
        /*00a8*/ 	.byte	0x04, 0x0a
        /*00aa*/ 	.short	(.L_47 - .L_46)
	.align		4
.L_46:
        /*00ac*/ 	.word	index@(.nv.constant0._Z29softmax_scale_backward_kernelPfS_S_S_iif)
        /*00b0*/ 	.short	0x0380
        /*00b2*/ 	.short	0x002c


	//----- nvinfo : EIATTR_SW_WAR
	.align		4
.L_47:
        /*00b4*/ 	.byte	0x04, 0x36
        /*00b6*/ 	.short	(.L_49 - .L_48)
.L_48:
        /*00b8*/ 	.word	0x00000008
.L_49:


//--------------------- .nv.info._Z35softmax_scale_backward_kernel_largePfS_S_S_iifi --------------------------
	.section	.nv.info._Z35softmax_scale_backward_kernel_largePfS_S_S_iifi,"",@"SHT_CUDA_INFO"
	.sectionflags	@""
	.align	4


	//----- nvinfo : EIATTR_CUDA_API_VERSION
	.align		4
        /*0000*/ 	.byte	0x04, 0x37
        /*0002*/ 	.short	(.L_51 - .L_50)
.L_50:
        /*0004*/ 	.word	0x00000082


	//----- nvinfo : EIATTR_KPARAM_INFO
	.align		4
.L_51:
        /*0008*/ 	.byte	0x04, 0x17
        /*000a*/ 	.short	(.L_53 - .L_52)
.L_52:
        /*000c*/ 	.word	0x00000000
        /*0010*/ 	.short	0x0007
        /*0012*/ 	.short	0x002c
        /*0014*/ 	.byte	0x00, 0xf0, 0x11, 0x00


	//----- nvinfo : EIATTR_KPARAM_INFO
	.align		4
.L_53:
        /*0018*/ 	.byte	0x04, 0x17
        /*001a*/ 	.short	(.L_55 - .L_54)
.L_54:
        /*001c*/ 	.word	0x00000000
        /*0020*/ 	.short	0x0006
        /*0022*/ 	.short	0x0028
        /*0024*/ 	.byte	0x00, 0xf0, 0x11, 0x00


	//----- nvinfo : EIATTR_KPARAM_INFO
	.align		4
.L_55:
        /*0028*/ 	.byte	0x04, 0x17
        /*002a*/ 	.short	(.L_57 - .L_56)
.L_56:
        /*002c*/ 	.word	0x00000000
        /*0030*/ 	.short	0x0005
        /*0032*/ 	.short	0x0024
        /*0034*/ 	.byte	0x00, 0xf0, 0x11, 0x00


	//----- nvinfo : EIATTR_KPARAM_INFO
	.align		4
.L_57:
        /*0038*/ 	.byte	0x04, 0x17
        /*003a*/ 	.short	(.L_59 - .L_58)
.L_58:
        /*003c*/ 	.word	0x00000000
        /*0040*/ 	.short	0x0004
        /*0042*/ 	.short	0x0020
        /*0044*/ 	.byte	0x00, 0xf0, 0x11, 0x00


	//----- nvinfo : EIATTR_KPARAM_INFO
	.align		4
.L_59:
        /*0048*/ 	.byte	0x04, 0x17
        /*004a*/ 	.short	(.L_61 - .L_60)
.L_60:
        /*004c*/ 	.word	0x00000000
        /*0050*/ 	.short	0x0003
        /*0052*/ 	.short	0x0018
        /*0054*/ 	.byte	0x00, 0xf5, 0x21, 0x00


	//----- nvinfo : EIATTR_KPARAM_INFO
	.align		4
.L_61:
        /*0058*/ 	.byte	0x04, 0x17
        /*005a*/ 	.short	(.L_63 - .L_62)
.L_62:
        /*005c*/ 	.word	0x00000000
        /*0060*/ 	.short	0x0002
        /*0062*/ 	.short	0x0010
        /*0064*/ 	.byte	0x00, 0xf5, 0x21, 0x00


	//----- nvinfo : EIATTR_KPARAM_INFO
	.align		4
.L_63:
        /*0068*/ 	.byte	0x04, 0x17
        /*006a*/ 	.short	(.L_65 - .L_64)
.L_64:
        /*006c*/ 	.word	0x00000000
        /*0070*/ 	.short	0x0001
        /*0072*/ 	.short	0x0008
        /*0074*/ 	.byte	0x00, 0xf5, 0x21, 0x00


	//----- nvinfo : EIATTR_KPARAM_INFO
	.align		4
.L_65:
        /*0078*/ 	.byte	0x04, 0x17
        /*007a*/ 	.short	(.L_67 - .L_66)
.L_66:
        /*007c*/ 	.word	0x00000000
        /*0080*/ 	.short	0x0000
        /*0082*/ 	.short	0x0000
        /*0084*/ 	.byte	0x00, 0xf5, 0x21, 0x00


	//----- nvinfo : EIATTR_SPARSE_MMA_MASK
	.align		4
.L_67:
        /*0088*/ 	.byte	0x03, 0x50
        /*008a*/ 	.short	0x0000


	//----- nvinfo : EIATTR_MAXREG_COUNT
	.align		4
        /*008c*/ 	.byte	0x03, 0x1b
        /*008e*/ 	.short	0x00ff


	//----- nvinfo : EIATTR_MERCURY_ISA_VERSION
	.align		4
        /*0090*/ 	.byte	0x03, 0x5f
        /*0092*/ 	.short	0x0101


	//----- nvinfo : EIATTR_VRC_CTA_INIT_COUNT
	.align		4
        /*0094*/ 	.byte	0x02, 0x4a
	.zero		1
	.zero		1


	//----- nvinfo : EIATTR_EXIT_INSTR_OFFSETS
	.align		4
        /*0098*/ 	.byte	0x04, 0x1c
        /*009a*/ 	.short	(.L_69 - .L_68)


	//   ....[0]....
.L_68:
        /*009c*/ 	.word	0x00000030


	//   ....[1]....
        /*00a0*/ 	.word	0x00000060


	//   ....[2]....
        /*00a4*/ 	.word	0x000000e0


	//   ....[3]....
        /*00a8*/ 	.word	0x00002290


	//   ....[4]....
        /*00ac*/ 	.word	0x000022e0


	//----- nvinfo : EIATTR_CRS_STACK_SIZE
	.align		4
.L_69:
        /*00b0*/ 	.byte	0x04, 0x1e
        /*00b2*/ 	.short	(.L_71 - .L_70)
.L_70:
        /*00b4*/ 	.word	0x00000000


	//----- nvinfo : EIATTR_CBANK_PARAM_SIZE
	.align		4
.L_71:
        /*00b8*/ 	.byte	0x03, 0x19
        /*00ba*/ 	.short	0x0030


	//----- nvinfo : EIATTR_PARAM_CBANK
	.align		4
        /*00bc*/ 	.byte	0x04, 0x0a
        /*00be*/ 	.short	(.L_73 - .L_72)
	.align		4
.L_72:
        /*00c0*/ 	.word	index@(.nv.constant0._Z35softmax_scale_backward_kernel_largePfS_S_S_iifi)
        /*00c4*/ 	.short	0x0380
        /*00c6*/ 	.short	0x0030


	//----- nvinfo : EIATTR_SW_WAR
	.align		4
.L_73:
        /*00c8*/ 	.byte	0x04, 0x36
        /*00ca*/ 	.short	(.L_75 - .L_74)
.L_74:
        /*00cc*/ 	.word	0x00000008
.L_75:


//--------------------- .nv.info._Z18max_sum_exp_kernelPfS_ifi --------------------------
	.section	.nv.info._Z18max_sum_exp_kernelPfS_ifi,"",@"SHT_CUDA_INFO"
	.sectionflags	@""
	.align	4


	//----- nvinfo : EIATTR_CUDA_API_VERSION
	.align		4
        /*0000*/ 	.byte	0x04, 0x37
        /*0002*/ 	.short	(.L_77 - .L_76)
.L_76:
        /*0004*/ 	.word	0x00000082


	//----- nvinfo : EIATTR_KPARAM_INFO
	.align		4
.L_77:
        /*0008*/ 	.byte	0x04, 0x17
        /*000a*/ 	.short	(.L_79 - .L_78)
.L_78:
        /*000c*/ 	.word	0x00000000
        /*0010*/ 	.short	0x0004
        /*0012*/ 	.short	0x0018
        /*0014*/ 	.byte	0x00, 0xf0, 0x11, 0x00


	//----- nvinfo : EIATTR_KPARAM_INFO
	.align		4
.L_79:
        /*0018*/ 	.byte	0x04, 0x17
        /*001a*/ 	.short	(.L_81 - .L_80)
.L_80:
        /*001c*/ 	.word	0x00000000
        /*0020*/ 	.short	0x0003
        /*0022*/ 	.short	0x0014
        /*0024*/ 	.byte	0x00, 0xf0, 0x11, 0x00


	//----- nvinfo : EIATTR_KPARAM_INFO
	.align		4
.L_81:
        /*0028*/ 	.byte	0x04, 0x17
        /*002a*/ 	.short	(.L_83 - .L_82)
.L_82:
        /*002c*/ 	.word	0x00000000
        /*0030*/ 	.short	0x0002
        /*0032*/ 	.short	0x0010
        /*0034*/ 	.byte	0x00, 0xf0, 0x11, 0x00


	//----- nvinfo : EIATTR_KPARAM_INFO
	.align		4
.L_83:
        /*0038*/ 	.byte	0x04, 0x17
        /*003a*/ 	.short	(.L_85 - .L_84)
.L_84:
        /*003c*/ 	.word	0x00000000
        /*0040*/ 	.short	0x0001
        /*0042*/ 	.short	0x0008
        /*0044*/ 	.byte	0x00, 0xf5, 0x21, 0x00


	//----- nvinfo : EIATTR_KPARAM_INFO
	.align		4
.L_85:
        /*0048*/ 	.byte	0x04, 0x17
        /*004a*/ 	.short	(.L_87 - .L_86)
.L_86:
        /*004c*/ 	.word	0x00000000
        /*0050*/ 	.short	0x0000
        /*0052*/ 	.short	0x0000
        /*0054*/ 	.byte	0x00, 0xf5, 0x21, 0x00


	//----- nvinfo : EIATTR_SPARSE_MMA_MASK
	.align		4
.L_87:
        /*0058*/ 	.byte	0x03, 0x50
        /*005a*/ 	.short	0x0000


	//----- nvinfo : EIATTR_MAXREG_COUNT
	.align		4
        /*005c*/ 	.byte	0x03, 0x1b
        /*005e*/ 	.short	0x00ff


	//----- nvinfo : EIATTR_MERCURY_ISA_VERSION
	.align		4
        /*0060*/ 	.byte	0x03, 0x5f
        /*0062*/ 	.short	0x0101


	//----- nvinfo : EIATTR_VRC_CTA_INIT_COUNT
	.align		4
        /*0064*/ 	.byte	0x02, 0x4a
	.zero		1
	.zero		1


	//----- nvinfo : EIATTR_EXIT_INSTR_OFFSETS
	.align		4
        /*0068*/ 	.byte	0x04, 0x1c
        /*006a*/ 	.short	(.L_89 - .L_88)


	//   ....[0]....
.L_88:
        /*006c*/ 	.word	0x000000c0


	//   ....[1]....
        /*0070*/ 	.word	0x00001ff0


	//   ....[2]....
        /*0074*/ 	.word	0x00002e80


	//   ....[3]....
        /*0078*/ 	.word	0x000035f0


	//   ....[4]....
        /*007c*/ 	.word	0x00003a00


	//   ....[5]....
        /*0080*/ 	.word	0x00003be0


	//----- nvinfo : EIATTR_CRS_STACK_SIZE
	.align		4
.L_89:
        /*0084*/ 	.byte	0x04, 0x1e
        /*0086*/ 	.short	(.L_91 - .L_90)
.L_90:
        /*0088*/ 	.word	0x00000000


	//----- nvinfo : EIATTR_CBANK_PARAM_SIZE
	.align		4
.L_91:
        /*008c*/ 	.byte	0x03, 0x19
        /*008e*/ 	.short	0x001c


	//----- nvinfo : EIATTR_PARAM_CBANK
	.align		4
        /*0090*/ 	.byte	0x04, 0x0a
        /*0092*/ 	.short	(.L_93 - .L_92)
	.align		4
.L_92:
        /*0094*/ 	.word	index@(.nv.constant0._Z18max_sum_exp_kernelPfS_ifi)
        /*0098*/ 	.short	0x0380
        /*009a*/ 	.short	0x001c


	//----- nvinfo : EIATTR_SW_WAR
	.align		4
.L_93:
        /*009c*/ 	.byte	0x04, 0x36
        /*009e*/ 	.short	(.L_95 - .L_94)
.L_94:
        /*00a0*/ 	.word	0x00000008
.L_95:


//--------------------- .nv.info._Z24max_sum_exp_kernel_largePfS_ifii --------------------------
	.section	.nv.info._Z24max_sum_exp_kernel_largePfS_ifii,"",@"SHT_CUDA_INFO"
	.sectionflags	@""
	.align	4


	//----- nvinfo : EIATTR_CUDA_API_VERSION
	.align		4
        /*0000*/ 	.byte	0x04, 0x37
        /*0002*/ 	.short	(.L_97 - .L_96)
.L_96:
        /*0004*/ 	.word	0x00000082


	//----- nvinfo : EIATTR_KPARAM_INFO
	.align		4
.L_97:
        /*0008*/ 	.byte	0x04, 0x17
        /*000a*/ 	.short	(.L_99 - .L_98)
.L_98:
        /*000c*/ 	.word	0x00000000
        /*0010*/ 	.short	0x0005
        /*0012*/ 	.short	0x001c
        /*0014*/ 	.byte	0x00, 0xf0, 0x11, 0x00


	//----- nvinfo : EIATTR_KPARAM_INFO
	.align		4
.L_99:
        /*0018*/ 	.byte	0x04, 0x17
        /*001a*/ 	.short	(.L_101 - .L_100)
.L_100:
        /*001c*/ 	.word	0x00000000
        /*0020*/ 	.short	0x0004
        /*0022*/ 	.short	0x0018
        /*0024*/ 	.byte	0x00, 0xf0, 0x11, 0x00


	//----- nvinfo : EIATTR_KPARAM_INFO
	.align		4
.L_101:
        /*0028*/ 	.byte	0x04, 0x17
        /*002a*/ 	.short	(.L_103 - .L_102)
.L_102:
        /*002c*/ 	.word	0x00000000
        /*0030*/ 	.short	0x0003
        /*0032*/ 	.short	0x0014
        /*0034*/ 	.byte	0x00, 0xf0, 0x11, 0x00


	//----- nvinfo : EIATTR_KPARAM_INFO
	.align		4
.L_103:
        /*0038*/ 	.byte	0x04, 0x17
        /*003a*/ 	.short	(.L_105 - .L_104)
.L_104:
        /*003c*/ 	.word	0x00000000
        /*0040*/ 	.short	0x0002
        /*0042*/ 	.short	0x0010
        /*0044*/ 	.byte	0x00, 0xf0, 0x11, 0x00


	//----- nvinfo : EIATTR_KPARAM_INFO
	.align		4
.L_105:
        /*0048*/ 	.byte	0x04, 0x17
        /*004a*/ 	.short	(.L_107 - .L_106)
.L_106:
        /*004c*/ 	.word	0x00000000
        /*0050*/ 	.short	0x0001
        /*0052*/ 	.short	0x0008
        /*0054*/ 	.byte	0x00, 0xf5, 0x21, 0x00


	//----- nvinfo : EIATTR_KPARAM_INFO
	.align		4
.L_107:
        /*0058*/ 	.byte	0x04, 0x17
        /*005a*/ 	.short	(.L_109 - .L_108)
.L_108:
        /*005c*/ 	.word	0x00000000
        /*0060*/ 	.short	0x0000
        /*0062*/ 	.short	0x0000
        /*0064*/ 	.byte	0x00, 0xf5, 0x21, 0x00


	//----- nvinfo : EIATTR_SPARSE_MMA_MASK
	.align		4
.L_109:
        /*0068*/ 	.byte	0x03, 0x50
        /*006a*/ 	.short	0x0000


	//----- nvinfo : EIATTR_MAXREG_COUNT
	.align		4
        /*006c*/ 	.byte	0x03, 0x1b
        /*006e*/ 	.short	0x00ff


	//----- nvinfo : EIATTR_MERCURY_ISA_VERSION
	.align		4
        /*0070*/ 	.byte	0x03, 0x5f
        /*0072*/ 	.short	0x0101


	//----- nvinfo : EIATTR_VRC_CTA_INIT_COUNT
	.align		4
        /*0074*/ 	.byte	0x02, 0x4a
	.zero		1
	.zero		1


	//----- nvinfo : EIATTR_EXIT_INSTR_OFFSETS
	.align		4
        /*0078*/ 	.byte	0x04, 0x1c
        /*007a*/ 	.short	(.L_111 - .L_110)


	//   ....[0]....
.L_110:
        /*007c*/ 	.word	0x00000030


	//   ....[1]....
        /*0080*/ 	.word	0x00000060


	//   ....[2]....
        /*0084*/ 	.word	0x000000f0


	//   ....[3]....
        /*0088*/ 	.word	0x000033e0


	//   ....[4]....
        /*008c*/ 	.word	0x00003430


	//----- nvinfo : EIATTR_CRS_STACK_SIZE
	.align		4
.L_111:
        /*0090*/ 	.byte	0x04, 0x1e
        /*0092*/ 	.short	(.L_113 - .L_112)
.L_112:
        /*0094*/ 	.word	0x00000000


	//----- nvinfo : EIATTR_CBANK_PARAM_SIZE
	.align		4
.L_113:
        /*0098*/ 	.byte	0x03, 0x19
        /*009a*/ 	.short	0x0020


	//----- nvinfo : EIATTR_PARAM_CBANK
	.align		4
        /*009c*/ 	.byte	0x04, 0x0a
        /*009e*/ 	.short	(.L_115 - .L_114)
	.align		4
.L_114:
        /*00a0*/ 	.word	index@(.nv.constant0._Z24max_sum_exp_kernel_largePfS_ifii)
        /*00a4*/ 	.short	0x0380
        /*00a6*/ 	.short	0x0020


	//----- nvinfo : EIATTR_SW_WAR
	.align		4
.L_115:
        /*00a8*/ 	.byte	0x04, 0x36
        /*00aa*/ 	.short	(.L_117 - .L_116)
.L_116:
        /*00ac*/ 	.word	0x00000008
.L_117:


//--------------------- .nv.callgraph             --------------------------
	.section	.nv.callgraph,"",@"SHT_CUDA_CALLGRAPH"
	.align	4
	.sectionentsize	8
	.align		4
        /*0000*/ 	.word	0x00000000
	.align		4
        /*0004*/ 	.word	0xffffffff
	.align		4
        /*0008*/ 	.word	0x00000000
	.align		4
        /*000c*/ 	.word	0xfffffffe
	.align		4
        /*0010*/ 	.word	0x00000000
	.align		4
        /*0014*/ 	.word	0xfffffffd
	.align		4
        /*0018*/ 	.word	0x00000000
	.align		4
        /*001c*/ 	.word	0xfffffffc


//--------------------- .text._Z29softmax_scale_backward_kernelPfS_S_S_iif --------------------------
	.section	.text._Z29softmax_scale_backward_kernelPfS_S_S_iif,"ax",@progbits
	.align	128
        .global         _Z29softmax_scale_backward_kernelPfS_S_S_iif
        .type           _Z29softmax_scale_backward_kernelPfS_S_S_iif,@function
        .size           _Z29softmax_scale_backward_kernelPfS_S_S_iif,(.L_x_155 - _Z29softmax_scale_backward_kernelPfS_S_S_iif)
        .other          _Z29softmax_scale_backward_kernelPfS_S_S_iif,@"STO_CUDA_ENTRY STV_DEFAULT"
_Z29softmax_scale_backward_kernelPfS_S_S_iif:
.text._Z29softmax_scale_backward_kernelPfS_S_S_iif:
[----:B------:R-:W-:Y:S01]  /*0000*/  LDC R1, c[0x0][0x37c] ;  /* 0x0000df00ff017b82 */ /* 0x000fe20000000800 */
[----:B------:R-:W0:Y:S07]  /*0010*/  S2R R0, SR_TID.X ;  /* 0x0000000000007919 */ /* 0x000e2e0000002100 */
[----:B------:R-:W1:Y:S01]  /*0020*/  S2UR UR4, SR_CTAID.X ;  /* 0x00000000000479c3 */ /* 0x000e620000002500 */
[----:B------:R-:W2:Y:S01]  /*0030*/  LDCU.64 UR6, c[0x0][0x3a0] ;  /* 0x00007400ff0677ac */ /* 0x000ea20008000a00 */
[----:B------:R-:W1:Y:S01]  /*0040*/  LDCU UR5, c[0x0][0x360] ;  /* 0x00006c00ff0577ac */ /* 0x000e620008000800 */
[----:B--2---:R-:W-:Y:S01]  /*0050*/  MOV R3, UR6 ;  /* 0x0000000600037c02 */ /* 0x004fe20008000f00 */
[----:B-1----:R-:W-:-:S04]  /*0060*/  UIMAD UR4, UR4, UR5, URZ ;  /* 0x00000005040472a4 */ /* 0x002fc8000f8e02ff */
[----:B------:R-:W-:-:S04]  /*0070*/  IMAD R4, R3, R3, RZ ;  /* 0x0000000303047224 */ /* 0x000fc800078e02ff */
[----:B------:R-:W-:Y:S02]  /*0080*/  IMAD R5, R4, UR7, RZ ;  /* 0x0000000704057c24 */ /* 0x000fe4000f8e02ff */
[----:B0-----:R-:W-:-:S05]  /*0090*/  IMAD R2, R3, UR4, R0 ;  /* 0x0000000403027c24 */ /* 0x001fca000f8e0200 */
[----:B------:R-:W-:-:S13]  /*00a0*/  ISETP.GE.AND P0, PT, R2, R5, PT ;  /* 0x000000050200720c */ /* 0x000fda0003f06270 */
[----:B------:R-:W-:Y:S05]  /*00b0*/  @P0 EXIT ;  /* 0x000000000000094d */ /* 0x000fea0003800000 */
[----:B------:R-:W-:Y:S01]  /*00c0*/  ISETP.GE.AND P0, PT, R3, 0x1, PT ;  /* 0x000000010300780c */ /* 0x000fe20003f06270 */
[----:B------:R-:W0:Y:S01]  /*00d0*/  LDCU.64 UR6, c[0x0][0x358] ;  /* 0x00006b00ff0677ac */ /* 0x000e220008000a00 */
[----:B------:R-:W-:-:S11]  /*00e0*/  HFMA2 R7, -RZ, RZ, 0, 0 ;  /* 0x00000000ff077431 */ /* 0x000fd600000001ff */
[----:B------:R-:W-:Y:S05]  /*00f0*/  @!P0 BRA `(.L_x_0) ;  /* 0x0000001400608947 */ /* 0x000fea0003800000 */
[C---:B------:R-:W-:Y:S02]  /*0100*/  IADD3 R20, PT, PT, R3.reuse, -0x1, RZ ;  /* 0xffffffff03147810 */ /* 0x040fe40007ffe0ff */
[----:B------:R-:W-:Y:S02]  /*0110*/  LOP3.LUT R5, R3, 0xf, RZ, 0xc0, !PT ;  /* 0x0000000f03057812 */ /* 0x000fe400078ec0ff */
[----:B------:R-:W-:Y:S02]  /*0120*/  ISETP.GE.U32.AND P1, PT, R20, 0xf, PT ;  /* 0x0000000f1400780c */ /* 0x000fe40003f26070 */
[----:B------:R-:W-:Y:S02]  /*0130*/  ISETP.NE.AND P0, PT, R5, RZ, PT ;  /* 0x000000ff0500720c */ /* 0x000fe40003f05270 */
[----:B------:R-:W-:-:S09]  /*0140*/  MOV R4, RZ ;  /* 0x000000ff00047202 */ /* 0x000fd20000000f00 */
[----:B------:R-:W-:Y:S05]  /*0150*/  @!P1 BRA `(.L_x_1) ;  /* 0x0000000400a89947 */ /* 0x000fea0003800000 */
[----:B------:R-:W-:Y:S02]  /*0160*/  LOP3.LUT R4, R3, 0x7ffffff0, RZ, 0xc0, !PT ;  /* 0x7ffffff003047812 */ /* 0x000fe400078ec0ff */
[----:B------:R-:W-:Y:S02]  /*0170*/  MOV R6, R2 ;  /* 0x0000000200067202 */ /* 0x000fe40000000f00 */
[----:B------:R-:W-:-:S07]  /*0180*/  IADD3 R7, PT, PT, -R4, RZ, RZ ;  /* 0x000000ff04077210 */ /* 0x000fce0007ffe1ff */
.L_x_2:
[----:B-1----:R-:W1:Y:S08]  /*0190*/  LDC.64 R8, c[0x0][0x380] ;  /* 0x0000e000ff087b82 */ /* 0x002e700000000a00 */
[----:B------:R-:W2:Y:S08]  /*01a0*/  LDC.64 R18, c[0x0][0x388] ;  /* 0x0000e200ff127b82 */ /* 0x000eb00000000a00 */
[----:B------:R-:W3:Y:S01]  /*01b0*/  LDC R3, c[0x0][0x3a0] ;  /* 0x0000e800ff037b82 */ /* 0x000ee20000000800 */
[----:B-1----:R-:W-:-:S05]  /*01c0*/  IMAD.WIDE R8, R6, 0x4, R8 ;  /* 0x0000000406087825 */ /* 0x002fca00078e0208 */
[----:B0-----:R-:W4:Y:S01]  /*01d0*/  LDG.E R10, desc[UR6][R8.64] ;  /* 0x00000006080a7981 */ /* 0x001f22000c1e1900 */
[----:B--2---:R-:W-:-:S05]  /*01e0*/  IMAD.WIDE R18, R6, 0x4, R18 ;  /* 0x0000000406127825 */ /* 0x004fca00078e0212 */
[----:B------:R-:W4:Y:S01]  /*01f0*/  LDG.E R11, desc[UR6][R18.64] ;  /* 0x00000006120b7981 */ /* 0x000f22000c1e1900 */
[----:B---3--:R-:W-:-:S04]  /*0200*/  IMAD.WIDE.U32 R12, R3, 0x4, R18 ;  /* 0x00000004030c7825 */ /* 0x008fc800078e0012 */
[----:B----4-:R-:W-:Y:S01]  /*0210*/  FMUL R21, R10, R11 ;  /* 0x0000000b0a157220 */ /* 0x010fe20000400000 */
[----:B------:R-:W-:-:S04]  /*0220*/  IMAD.WIDE.U32 R10, R3, 0x4, R8 ;  /* 0x00000004030a7825 */ /* 0x000fc800078e0008 */
[----:B------:R0:W-:Y:S04]  /*0230*/  STG.E desc[UR6][R8.64], R21 ;  /* 0x0000001508007986 */ /* 0x0001e8000c101906 */
[----:B------:R-:W2:Y:S04]  /*0240*/  LDG.E R14, desc[UR6][R10.64] ;  /* 0x000000060a0e7981 */ /* 0x000ea8000c1e1900 */
[----:B------:R-:W2:Y:S01]  /*0250*/  LDG.E R15, desc[UR6][R12.64] ;  /* 0x000000060c0f7981 */ /* 0x000ea2000c1e1900 */
[----:B------:R-:W-:-:S04]  /*0260*/  IMAD.WIDE.U32 R16, R3, 0x4, R12 ;  /* 0x0000000403107825 */ /* 0x000fc800078e000c */
[----:B--2---:R-:W-:Y:S01]  /*0270*/  FMUL R23, R14, R15 ;  /* 0x0000000f0e177220 */ /* 0x004fe20000400000 */
[----:B------:R-:W-:-:S04]  /*0280*/  IMAD.WIDE.U32 R14, R3, 0x4, R10 ;  /* 0x00000004030e7825 */ /* 0x000fc800078e000a */
[----:B------:R1:W-:Y:S04]  /*0290*/  STG.E desc[UR6][R10.64], R23 ;  /* 0x000000170a007986 */ /* 0x0003e8000c101906 */
[----:B------:R-:W2:Y:S04]  /*02a0*/  LDG.E R18, desc[UR6][R14.64] ;  /* 0x000000060e127981 */ /* 0x000ea8000c1e1900 */
[----:B------:R-:W2:Y:S01]  /*02b0*/  LDG.E R19, desc[UR6][R16.64] ;  /* 0x0000000610137981 */ /* 0x000ea2000c1e1900 */
[----:B0-----:R-:W-:-:S04]  /*02c0*/  IMAD.WIDE.U32 R8, R3, 0x4, R16 ;  /* 0x0000000403087825 */ /* 0x001fc800078e0010 */
[----:B--2---:R-:W-:Y:S01]  /*02d0*/  FMUL R25, R18, R19 ;  /* 0x0000001312197220 */ /* 0x004fe20000400000 */
[----:B------:R-:W-:-:S04]  /*02e0*/  IMAD.WIDE.U32 R18, R3, 0x4, R14 ;  /* 0x0000000403127825 */ /* 0x000fc800078e000e */
[----:B------:R0:W-:Y:S04]  /*02f0*/  STG.E desc[UR6][R14.64], R25 ;  /* 0x000000190e007986 */ /* 0x0001e8000c101906 */
[----:B------:R-:W2:Y:S04]  /*0300*/  LDG.E R12, desc[UR6][R18.64] ;  /* 0x00000006120c7981 */ /* 0x000ea8000c1e1900 */
[----:B------:R-:W2:Y:S01]  /*0310*/  LDG.E R13, desc[UR6][R8.64] ;  /* 0x00000006080d7981 */ /* 0x000ea2000c1e1900 */
[----:B-1----:R-:W-:-:S04]  /*0320*/  IMAD.WIDE.U32 R10, R3, 0x4, R8 ;  /* 0x00000004030a7825 */ /* 0x002fc800078e0008 */
        /* <DEDUP_REMOVED lines=65> */
[----:B0-----:R-:W-:Y:S01]  /*0740*/  IMAD.WIDE.U32 R8, R3, 0x4, R14 ;  /* 0x0000000403087825 */ /* 0x001fe200078e000e */
[----:B------:R-:W-:-:S03]  /*0750*/  IADD3 R7, PT, PT, R7, 0x10, RZ ;  /* 0x0000001007077810 */ /* 0x000fc60007ffe0ff */
[----:B--2---:R-:W-:Y:S01]  /*0760*/  FMUL R25, R18, R19 ;  /* 0x0000001312197220 */ /* 0x004fe20000400000 */
[----:B------:R-:W-:-:S04]  /*0770*/  IMAD.WIDE.U32 R18, R3, 0x4, R16 ;  /* 0x0000000403127825 */ /* 0x000fc800078e0010 */
[----:B------:R1:W-:Y:S04]  /*0780*/  STG.E desc[UR6][R14.64], R25 ;  /* 0x000000190e007986 */ /* 0x0003e8000c101906 */
[----:B------:R-:W2:Y:S04]  /*0790*/  LDG.E R19, desc[UR6][R18.64] ;  /* 0x0000000612137981 */ /* 0x000ea8000c1e1900 */
[----:B------:R-:W2:Y:S01]  /*07a0*/  LDG.E R12, desc[UR6][R8.64] ;  /* 0x00000006080c7981 */ /* 0x000ea2000c1e1900 */
[----:B------:R-:W-:Y:S02]  /*07b0*/  ISETP.NE.AND P1, PT, R7, RZ, PT ;  /* 0x000000ff0700720c */ /* 0x000fe40003f25270 */
[----:B------:R-:W-:Y:S01]  /*07c0*/  LEA R6, R3, R6, 0x4 ;  /* 0x0000000603067211 */ /* 0x000fe200078e20ff */
[----:B--2---:R-:W-:-:S05]  /*07d0*/  FMUL R13, R12, R19 ;  /* 0x000000130c0d7220 */ /* 0x004fca0000400000 */
[----:B------:R1:W-:Y:S05]  /*07e0*/  STG.E desc[UR6][R8.64], R13 ;  /* 0x0000000d08007986 */ /* 0x0003ea000c101906 */
[----:B------:R-:W-:Y:S05]  /*07f0*/  @P1 BRA `(.L_x_2) ;  /* 0xfffffff800641947 */ /* 0x000fea000383ffff */
.L_x_1:
[----:B------:R-:W-:Y:S05]  /*0800*/  @!P0 BRA `(.L_x_3) ;  /* 0x0000000400a48947 */ /* 0x000fea0003800000 */
[----:B------:R-:W-:Y:S02]  /*0810*/  ISETP.GE.U32.AND P0, PT, R5, 0x8, PT ;  /* 0x000000080500780c */ /* 0x000fe40003f06070 */
[----:B------:R-:W-:-:S04]  /*0820*/  LOP3.LUT R18, R3, 0x7, RZ, 0xc0, !PT ;  /* 0x0000000703127812 */ /* 0x000fc800078ec0ff */
[----:B------:R-:W-:-:S07]  /*0830*/  ISETP.NE.AND P1, PT, R18, RZ, PT ;  /* 0x000000ff1200720c */ /* 0x000fce0003f25270 */
[----:B------:R-:W-:Y:S06]  /*0840*/  @!P0 BRA `(.L_x_4) ;  /* 0x0000000000d08947 */ /* 0x000fec0003800000 */
[----:B------:R-:W2:Y:S01]  /*0850*/  LDC.64 R6, c[0x0][0x380] ;  /* 0x0000e000ff067b82 */ /* 0x000ea20000000a00 */
[----:B-1----:R-:W-:-:S07]  /*0860*/  IMAD R9, R4, R3, R2 ;  /* 0x0000000304097224 */ /* 0x002fce00078e0202 */
[----:B------:R-:W1:Y:S01]  /*0870*/  LDC.64 R16, c[0x0][0x388] ;  /* 0x0000e200ff107b82 */ /* 0x000e620000000a00 */
[----:B--2---:R-:W-:-:S05]  /*0880*/  IMAD.WIDE R6, R9, 0x4, R6 ;  /* 0x0000000409067825 */ /* 0x004fca00078e0206 */
[----:B0-----:R-:W2:Y:S01]  /*0890*/  LDG.E R8, desc[UR6][R6.64] ;  /* 0x0000000606087981 */ /* 0x001ea2000c1e1900 */
[----:B-1----:R-:W-:-:S05]  /*08a0*/  IMAD.WIDE R16, R9, 0x4, R16 ;  /* 0x0000000409107825 */ /* 0x002fca00078e0210 */
[----:B------:R-:W2:Y:S01]  /*08b0*/  LDG.E R9, desc[UR6][R16.64] ;  /* 0x0000000610097981 */ /* 0x000ea2000c1e1900 */
[----:B------:R-:W-:-:S04]  /*08c0*/  IMAD.WIDE.U32 R10, R3, 0x4, R16 ;  /* 0x00000004030a7825 */ /* 0x000fc800078e0010 */
[----:B--2---:R-:W-:Y:S01]  /*08d0*/  FMUL R19, R8, R9 ;  /* 0x0000000908137220 */ /* 0x004fe20000400000 */
        /* <DEDUP_REMOVED lines=32> */
[----:B------:R-:W3:Y:S04]  /*0ae0*/  LDG.E R8, desc[UR6][R6.64] ;  /* 0x0000000606087981 */ /* 0x000ee8000c1e1900 */
[----:B------:R-:W3:Y:S01]  /*0af0*/  LDG.E R9, desc[UR6][R16.64] ;  /* 0x0000000610097981 */ /* 0x000ee2000c1e1900 */
[----:B------:R-:W-:-:S04]  /*0b00*/  IMAD.WIDE.U32 R22, R3, 0x4, R16 ;  /* 0x0000000403167825 */ /* 0x000fc800078e0010 */
[----:B---3--:R-:W-:Y:S01]  /*0b10*/  FMUL R19, R8, R9 ;  /* 0x0000000908137220 */ /* 0x008fe20000400000 */
[----:B------:R-:W-:-:S04]  /*0b20*/  IMAD.WIDE.U32 R8, R3, 0x4, R6 ;  /* 0x0000000403087825 */ /* 0x000fc800078e0006 */
[----:B------:R2:W-:Y:S04]  /*0b30*/  STG.E desc[UR6][R6.64], R19 ;  /* 0x0000001306007986 */ /* 0x0005e8000c101906 */
[----:B------:R-:W3:Y:S04]  /*0b40*/  LDG.E R23, desc[UR6][R22.64] ;  /* 0x0000000616177981 */ /* 0x000ee8000c1e1900 */
[----:B0-----:R-:W3:Y:S01]  /*0b50*/  LDG.E R10, desc[UR6][R8.64] ;  /* 0x00000006080a7981 */ /* 0x001ee2000c1e1900 */
[----:B------:R-:W-:Y:S01]  /*0b60*/  IADD3 R4, PT, PT, R4, 0x8, RZ ;  /* 0x0000000804047810 */ /* 0x000fe20007ffe0ff */
[----:B---3--:R-:W-:-:S05]  /*0b70*/  FMUL R11, R10, R23 ;  /* 0x000000170a0b7220 */ /* 0x008fca0000400000 */
[----:B------:R2:W-:Y:S02]  /*0b80*/  STG.E desc[UR6][R8.64], R11 ;  /* 0x0000000b08007986 */ /* 0x0005e4000c101906 */
.L_x_4:
[----:B------:R-:W-:Y:S05]  /*0b90*/  @!P1 BRA `(.L_x_3) ;  /* 0x0000000000c09947 */ /* 0x000fea0003800000 */
[----:B------:R-:W-:Y:S02]  /*0ba0*/  ISETP.GE.U32.AND P0, PT, R18, 0x4, PT ;  /* 0x000000041200780c */ /* 0x000fe40003f06070 */
[----:B--2---:R-:W-:-:S04]  /*0bb0*/  LOP3.LUT R6, R3, 0x3, RZ, 0xc0, !PT ;  /* 0x0000000303067812 */ /* 0x004fc800078ec0ff */
[----:B------:R-:W-:-:S07]  /*0bc0*/  ISETP.NE.AND P1, PT, R6, RZ, PT ;  /* 0x000000ff0600720c */ /* 0x000fce0003f25270 */
[----:B------:R-:W-:Y:S06]  /*0bd0*/  @!P0 BRA `(.L_x_5) ;  /* 0x0000000000708947 */ /* 0x000fec0003800000 */
[----:B-1----:R-:W1:Y:S01]  /*0be0*/  LDC.64 R8, c[0x0][0x380] ;  /* 0x0000e000ff087b82 */ /* 0x002e620000000a00 */
[----:B------:R-:W-:-:S07]  /*0bf0*/  IMAD R17, R4, R3, R2 ;  /* 0x0000000304117224 */ /* 0x000fce00078e0202 */
[----:B------:R-:W2:Y:S01]  /*0c00*/  LDC.64 R10, c[0x0][0x388] ;  /* 0x0000e200ff0a7b82 */ /* 0x000ea20000000a00 */
[----:B-1----:R-:W-:-:S05]  /*0c10*/  IMAD.WIDE R8, R17, 0x4, R8 ;  /* 0x0000000411087825 */ /* 0x002fca00078e0208 */
[----:B0-----:R-:W3:Y:S01]  /*0c20*/  LDG.E R7, desc[UR6][R8.64] ;  /* 0x0000000608077981 */ /* 0x001ee2000c1e1900 */
[----:B--2---:R-:W-:-:S05]  /*0c30*/  IMAD.WIDE R16, R17, 0x4, R10 ;  /* 0x0000000411107825 */ /* 0x004fca00078e020a */
[----:B------:R-:W3:Y:S01]  /*0c40*/  LDG.E R10, desc[UR6][R16.64] ;  /* 0x00000006100a7981 */ /* 0x000ee2000c1e1900 */
[----:B------:R-:W-:-:S04]  /*0c50*/  IMAD.WIDE.U32 R12, R3, 0x4, R16 ;  /* 0x00000004030c7825 */ /* 0x000fc800078e0010 */
[----:B---3--:R-:W-:Y:S01]  /*0c60*/  FMUL R7, R7, R10 ;  /* 0x0000000a07077220 */ /* 0x008fe20000400000 */
        /* <DEDUP_REMOVED lines=8> */
[----:B------:R-:W3:Y:S04]  /*0cf0*/  LDG.E R16, desc[UR6][R14.64] ;  /* 0x000000060e107981 */ /* 0x000ee8000c1e1900 */
[----:B------:R-:W3:Y:S01]  /*0d00*/  LDG.E R17, desc[UR6][R18.64] ;  /* 0x0000000612117981 */ /* 0x000ee2000c1e1900 */
[----:B0-----:R-:W-:-:S04]  /*0d10*/  IMAD.WIDE.U32 R8, R3, 0x4, R14 ;  /* 0x0000000403087825 */ /* 0x001fc800078e000e */
[----:B---3--:R-:W-:Y:S01]  /*0d20*/  FMUL R23, R16, R17 ;  /* 0x0000001110177220 */ /* 0x008fe20000400000 */
[----:B------:R-:W-:-:S04]  /*0d30*/  IMAD.WIDE.U32 R16, R3, 0x4, R18 ;  /* 0x0000000403107825 */ /* 0x000fc800078e0012 */
[----:B------:R2:W-:Y:S04]  /*0d40*/  STG.E desc[UR6][R14.64], R23 ;  /* 0x000000170e007986 */ /* 0x0005e8000c101906 */
[----:B------:R-:W3:Y:S04]  /*0d50*/  LDG.E R16, desc[UR6][R16.64] ;  /* 0x0000000610107981 */ /* 0x000ee8000c1e1900 */
[----:B------:R-:W3:Y:S01]  /*0d60*/  LDG.E R7, desc[UR6][R8.64] ;  /* 0x0000000608077981 */ /* 0x000ee2000c1e1900 */
[----:B------:R-:W-:Y:S01]  /*0d70*/  IADD3 R4, PT, PT, R4, 0x4, RZ ;  /* 0x0000000404047810 */ /* 0x000fe20007ffe0ff */
[----:B---3--:R-:W-:-:S05]  /*0d80*/  FMUL R7, R7, R16 ;  /* 0x0000001007077220 */ /* 0x008fca0000400000 */
[----:B------:R2:W-:Y:S02]  /*0d90*/  STG.E desc[UR6][R8.64], R7 ;  /* 0x0000000708007986 */ /* 0x0005e4000c101906 */
.L_x_5:
[----:B------:R-:W-:Y:S05]  /*0da0*/  @!P1 BRA `(.L_x_3) ;  /* 0x00000000003c9947 */ /* 0x000fea0003800000 */
[----:B-12---:R-:W1:Y:S01]  /*0db0*/  LDC.64 R8, c[0x0][0x380] ;  /* 0x0000e000ff087b82 */ /* 0x006e620000000a00 */
[----:B------:R-:W-:Y:S02]  /*0dc0*/  IADD3 R4, PT, PT, R4, UR4, RZ ;  /* 0x0000000404047c10 */ /* 0x000fe4000fffe0ff */
[----:B------:R-:W-:-:S03]  /*0dd0*/  IADD3 R14, PT, PT, -R6, RZ, RZ ;  /* 0x000000ff060e7210 */ /* 0x000fc60007ffe1ff */
[----:B------:R-:W-:Y:S02]  /*0de0*/  IMAD R15, R4, R3, R0 ;  /* 0x00000003040f7224 */ /* 0x000fe400078e0200 */
[----:B------:R-:W2:Y:S05]  /*0df0*/  LDC.64 R10, c[0x0][0x388] ;  /* 0x0000e200ff0a7b82 */ /* 0x000eaa0000000a00 */
.L_x_6:
[----:B--2---:R-:W-:-:S04]  /*0e00*/  IMAD.WIDE R6, R15, 0x4, R10 ;  /* 0x000000040f067825 */ /* 0x004fc800078e020a */
[C---:B-1-3--:R-:W-:Y:S02]  /*0e10*/  IMAD.WIDE R12, R15.reuse, 0x4, R8 ;  /* 0x000000040f0c7825 */ /* 0x04afe400078e0208 */
[----:B0-----:R-:W2:Y:S04]  /*0e20*/  LDG.E R7, desc[UR6][R6.64] ;  /* 0x0000000606077981 */ /* 0x001ea8000c1e1900 */
[----:B------:R-:W2:Y:S01]  /*0e30*/  LDG.E R4, desc[UR6][R12.64] ;  /* 0x000000060c047981 */ /* 0x000ea2000c1e1900 */
[----:B------:R-:W-:Y:S02]  /*0e40*/  IADD3 R14, PT, PT, R14, 0x1, RZ ;  /* 0x000000010e0e7810 */ /* 0x000fe40007ffe0ff */
[----:B------:R-:W-:Y:S02]  /*0e50*/  IADD3 R15, PT, PT, R15, R3, RZ ;  /* 0x000000030f0f7210 */ /* 0x000fe40007ffe0ff */
[----:B------:R-:W-:Y:S01]  /*0e60*/  ISETP.NE.AND P0, PT, R14, RZ, PT ;  /* 0x000000ff0e00720c */ /* 0x000fe20003f05270 */
[----:B--2---:R-:W-:-:S05]  /*0e70*/  FMUL R17, R4, R7 ;  /* 0x0000000704117220 */ /* 0x004fca0000400000 */
[----:B------:R3:W-:Y:S07]  /*0e80*/  STG.E desc[UR6][R12.64], R17 ;  /* 0x000000110c007986 */ /* 0x0007ee000c101906 */
[----:B------:R-:W-:Y:S05]  /*0e90*/  @P0 BRA `(.L_x_6) ;  /* 0xfffffffc00d80947 */ /* 0x000fea000383ffff */
.L_x_3:
[----:B------:R-:W-:Y:S02]  /*0ea0*/  ISETP.GE.U32.AND P1, PT, R20, 0xf, PT ;  /* 0x0000000f1400780c */ /* 0x000fe40003f26070 */
[----:B--2---:R-:W-:Y:S02]  /*0eb0*/  CS2R R6, SRZ ;  /* 0x0000000000067805 */ /* 0x004fe4000001ff00 */
[----:B------:R-:W-:-:S09]  /*0ec0*/  ISETP.NE.AND P0, PT, R5, RZ, PT ;  /* 0x000000ff0500720c */ /* 0x000fd20003f05270 */
[----:B------:R-:W-:Y:S05]  /*0ed0*/  @!P1 BRA `(.L_x_7) ;  /* 0x0000000000e89947 */ /* 0x000fea0003800000 */
[----:B------:R-:W-:Y:S01]  /*0ee0*/  LOP3.LUT R6, R3, 0x7ffffff0, RZ, 0xc0, !PT ;  /* 0x7ffffff003067812 */ /* 0x000fe200078ec0ff */
[----:B------:R-:W-:Y:S01]  /*0ef0*/  HFMA2 R7, -RZ, RZ, 0, 0 ;  /* 0x00000000ff077431 */ /* 0x000fe200000001ff */
[----:B-1----:R-:W-:Y:S02]  /*0f00*/  MOV R8, R2 ;  /* 0x0000000200087202 */ /* 0x002fe40000000f00 */
[----:B------:R-:W-:-:S07]  /*0f10*/  IADD3 R9, PT, PT, -R6, RZ, RZ ;  /* 0x000000ff06097210 */ /* 0x000fce0007ffe1ff */
.L_x_8:
[----:B------:R-:W1:Y:S08]  /*0f20*/  LDC.64 R14, c[0x0][0x380] ;  /* 0x0000e000ff0e7b82 */ /* 0x000e700000000a00 */
[----:B------:R-:W2:Y:S01]  /*0f30*/  LDC R3, c[0x0][0x3a0] ;  /* 0x0000e800ff037b82 */ /* 0x000ea20000000800 */
[----:B-1----:R-:W-:-:S05]  /*0f40*/  IMAD.WIDE R14, R8, 0x4, R14 ;  /* 0x00000004080e7825 */ /* 0x002fca00078e020e */
[----:B0-----:R-:W4:Y:S01]  /*0f50*/  LDG.E R4, desc[UR6][R14.64] ;  /* 0x000000060e047981 */ /* 0x001f22000c1e1900 */
[----:B--2---:R-:W-:-:S04]  /*0f60*/  IMAD.WIDE.U32 R28, R3, 0x4, R14 ;  /* 0x00000004031c7825 */ /* 0x004fc800078e000e */
[C---:B---3--:R-:W-:Y:S02]  /*0f70*/  IMAD.WIDE.U32 R12, R3.reuse, 0x4, R28 ;  /* 0x00000004030c7825 */ /* 0x048fe400078e001c */
[----:B------:R-:W2:Y:S02]  /*0f80*/  LDG.E R28, desc[UR6][R28.64] ;  /* 0x000000061c1c7981 */ /* 0x000ea4000c1e1900 */
[C---:B------:R-:W-:Y:S02]  /*0f90*/  IMAD.WIDE.U32 R20, R3.reuse, 0x4, R12 ;  /* 0x0000000403147825 */ /* 0x040fe400078e000c */
[----:B------:R0:W3:Y:S04]  /*0fa0*/  LDG.E R27, desc[UR6][R12.64] ;  /* 0x000000060c1b7981 */ /* 0x0000e8000c1e1900 */
[----:B------:R-:W5:Y:S01]  /*0fb0*/  LDG.E R26, desc[UR6][R20.64] ;  /* 0x00000006141a7981 */ /* 0x000f62000c1e1900 */
[----:B------:R-:W-:-:S05]  /*0fc0*/  IMAD.WIDE.U32 R24, R3, 0x4, R20 ;  /* 0x0000000403187825 */ /* 0x000fca00078e0014 */
[----:B------:R-:W5:Y:S01]  /*0fd0*/  LDG.E R23, desc[UR6][R24.64] ;  /* 0x0000000618177981 */ /* 0x000f62000c1e1900 */
[----:B------:R-:W-:-:S05]  /*0fe0*/  IMAD.WIDE.U32 R16, R3, 0x4, R24 ;  /* 0x0000000403107825 */ /* 0x000fca00078e0018 */
[----:B------:R1:W5:Y:S01]  /*0ff0*/  LDG.E R22, desc[UR6][R16.64] ;  /* 0x0000000610167981 */ /* 0x000362000c1e1900 */
[----:B------:R-:W-:-:S04]  /*1000*/  IMAD.WIDE.U32 R10, R3, 0x4, R16 ;  /* 0x00000004030a7825 */ /* 0x000fc800078e0010 */
[C---:B------:R-:W-:Y:S02]  /*1010*/  IMAD.WIDE.U32 R18, R3.reuse, 0x4, R10 ;  /* 0x0000000403127825 */ /* 0x040fe400078e000a */
[----:B------:R-:W5:Y:S02]  /*1020*/  LDG.E R11, desc[UR6][R10.64] ;  /* 0x000000060a0b7981 */ /* 0x000f64000c1e1900 */
[----:B0-----:R-:W-:-:S05]  /*1030*/  IMAD.WIDE.U32 R12, R3, 0x4, R18 ;  /* 0x00000004030c7825 */ /* 0x001fca00078e0012 */
[----:B------:R-:W5:Y:S01]  /*1040*/  LDG.E R29, desc[UR6][R12.64] ;  /* 0x000000060c1d7981 */ /* 0x000f62000c1e1900 */
[----:B------:R-:W-:-:S03]  /*1050*/  IMAD.WIDE.U32 R14, R3, 0x4, R12 ;  /* 0x00000004030e7825 */ /* 0x000fc600078e000c */
[----:B------:R0:W5:Y:S01]  /*1060*/  LDG.E R10, desc[UR6][R18.64] ;  /* 0x00000006120a7981 */ /* 0x000162000c1e1900 */
[----:B-1----:R-:W-:-:S03]  /*1070*/  IMAD.WIDE.U32 R16, R3, 0x4, R14 ;  /* 0x0000000403107825 */ /* 0x002fc600078e000e */
[----:B------:R-:W5:Y:S01]  /*1080*/  LDG.E R14, desc[UR6][R14.64] ;  /* 0x000000060e0e7981 */ /* 0x000f62000c1e1900 */
[----:B0-----:R-:W-:-:S03]  /*1090*/  IMAD.WIDE.U32 R18, R3, 0x4, R16 ;  /* 0x0000000403127825 */ /* 0x001fc600078e0010 */
[----:B------:R0:W5:Y:S01]  /*10a0*/  LDG.E R15, desc[UR6][R16.64] ;  /* 0x00000006100f7981 */ /* 0x000162000c1e1900 */
[----:B------:R-:W-:-:S03]  /*10b0*/  IMAD.WIDE.U32 R20, R3, 0x4, R18 ;  /* 0x0000000403147825 */ /* 0x000fc600078e0012 */
[----:B------:R-:W5:Y:S01]  /*10c0*/  LDG.E R18, desc[UR6][R18.64] ;  /* 0x0000000612127981 */ /* 0x000f62000c1e1900 */
[----:B------:R-:W-:-:S03]  /*10d0*/  IMAD.WIDE.U32 R24, R3, 0x4, R20 ;  /* 0x0000000403187825 */ /* 0x000fc600078e0014 */
[----:B------:R-:W5:Y:S01]  /*10e0*/  LDG.E R20, desc[UR6][R20.64] ;  /* 0x0000000614147981 */ /* 0x000f62000c1e1900 */
[----:B------:R-:W-:-:S03]  /*10f0*/  IMAD.WIDE.U32 R12, R3, 0x4, R24 ;  /* 0x00000004030c7825 */ /* 0x000fc600078e0018 */
[----:B------:R-:W5:Y:S01]  /*1100*/  LDG.E R24, desc[UR6][R24.64] ;  /* 0x0000000618187981 */ /* 0x000f62000c1e1900 */
[----:B0-----:R-:W-:-:S03]  /*1110*/  IMAD.WIDE.U32 R16, R3, 0x4, R12 ;  /* 0x0000000403107825 */ /* 0x001fc600078e000c */
[----:B------:R-:W5:Y:S04]  /*1120*/  LDG.E R19, desc[UR6][R12.64] ;  /* 0x000000060c137981 */ /* 0x000f68000c1e1900 */
[----:B------:R-:W5:Y:S01]  /*1130*/  LDG.E R16, desc[UR6][R16.64] ;  /* 0x0000000610107981 */ /* 0x000f62000c1e1900 */
[----:B------:R-:W-:-:S04]  /*1140*/  IADD3 R9, PT, PT, R9, 0x10, RZ ;  /* 0x0000001009097810 */ /* 0x000fc80007ffe0ff */
[----:B------:R-:W-:Y:S02]  /*1150*/  ISETP.NE.AND P1, PT, R9, RZ, PT ;  /* 0x000000ff0900720c */ /* 0x000fe40003f25270 */
[----:B------:R-:W-:Y:S01]  /*1160*/  LEA R8, R3, R8, 0x4 ;  /* 0x0000000803087211 */ /* 0x000fe200078e20ff */
[----:B----4-:R-:W-:-:S04]  /*1170*/  FADD R7, R4, R7 ;  /* 0x0000000704077221 */ /* 0x010fc80000000000 */
[----:B--2---:R-:W-:-:S04]  /*1180*/  FADD R28, R7, R28 ;  /* 0x0000001c071c7221 */ /* 0x004fc80000000000 */
[----:B---3--:R-:W-:-:S04]  /*1190*/  FADD R27, R28, R27 ;  /* 0x0000001b1c1b7221 */ /* 0x008fc80000000000 */
[----:B-----5:R-:W-:-:S04]  /*11a0*/  FADD R26, R27, R26 ;  /* 0x0000001a1b1a7221 */ /* 0x020fc80000000000 */
[----:B------:R-:W-:-:S04]  /*11b0*/  FADD R23, R26, R23 ;  /* 0x000000171a177221 */ /* 0x000fc80000000000 */
        /* <DEDUP_REMOVED lines=10> */
[----:B------:R-:W-:Y:S01]  /*1260*/  FADD R7, R19, R16 ;  /* 0x0000001013077221 */ /* 0x000fe20000000000 */
[----:B------:R-:W-:Y:S06]  /*1270*/  @P1 BRA `(.L_x_8) ;  /* 0xfffffffc00281947 */ /* 0x000fec000383ffff */
.L_x_7:
[----:B------:R-:W-:Y:S05]  /*1280*/  @!P0 BRA `(.L_x_0) ;  /* 0x0000000000fc8947 */ /* 0x000fea0003800000 */
[----:B------:R-:W-:Y:S02]  /*1290*/  ISETP.GE.U32.AND P0, PT, R5, 0x8, PT ;  /* 0x000000080500780c */ /* 0x000fe40003f06070 */
[----:B------:R-:W-:-:S04]  /*12a0*/  LOP3.LUT R22, R3, 0x7, RZ, 0xc0, !PT ;  /* 0x0000000703167812 */ /* 0x000fc800078ec0ff */
[----:B------:R-:W-:-:S07]  /*12b0*/  ISETP.NE.AND P1, PT, R22, RZ, PT ;  /* 0x000000ff1600720c */ /* 0x000fce0003f25270 */
[----:B------:R-:W-:Y:S06]  /*12c0*/  @!P0 BRA `(.L_x_9) ;  /* 0x00000000006c8947 */ /* 0x000fec0003800000 */
[----:B-1----:R-:W1:Y:S01]  /*12d0*/  LDC.64 R14, c[0x0][0x380] ;  /* 0x0000e000ff0e7b82 */ /* 0x002e620000000a00 */
[----:B------:R-:W-:-:S04]  /*12e0*/  IMAD R5, R6, R3, R2 ;  /* 0x0000000306057224 */ /* 0x000fc800078e0202 */
[----:B-1----:R-:W-:-:S04]  /*12f0*/  IMAD.WIDE R14, R5, 0x4, R14 ;  /* 0x00000004050e7825 */ /* 0x002fc800078e020e */
[C---:B---3--:R-:W-:Y:S02]  /*1300*/  IMAD.WIDE.U32 R16, R3.reuse, 0x4, R14 ;  /* 0x0000000403107825 */ /* 0x048fe400078e000e */
[----:B0-----:R-:W2:Y:S02]  /*1310*/  LDG.E R14, desc[UR6][R14.64] ;  /* 0x000000060e0e7981 */ /* 0x001ea4000c1e1900 */
[C---:B------:R-:W-:Y:S02]  /*1320*/  IMAD.WIDE.U32 R18, R3.reuse, 0x4, R16 ;  /* 0x0000000403127825 */ /* 0x040fe400078e0010 */
[----:B------:R-:W3:Y:S02]  /*1330*/  LDG.E R17, desc[UR6][R16.64] ;  /* 0x0000000610117981 */ /* 0x000ee4000c1e1900 */
[C---:B------:R-:W-:Y:S02]  /*1340*/  IMAD.WIDE.U32 R4, R3.reuse, 0x4, R18 ;  /* 0x0000000403047825 */ /* 0x040fe400078e0012 */
[----:B------:R-:W4:Y:S02]  /*1350*/  LDG.E R19, desc[UR6][R18.64] ;  /* 0x0000000612137981 */ /* 0x000f24000c1e1900 */
[----:B------:R-:W-:-:S02]  /*1360*/  IMAD.WIDE.U32 R20, R3, 0x4, R4 ;  /* 0x0000000403147825 */ /* 0x000fc400078e0004 */
[----:B------:R-:W5:Y:S02]  /*1370*/  LDG.E R5, desc[UR6][R4.64] ;  /* 0x0000000604057981 */ /* 0x000f64000c1e1900 */
[C---:B------:R-:W-:Y:S02]  /*1380*/  IMAD.WIDE.U32 R8, R3.reuse, 0x4, R20 ;  /* 0x0000000403087825 */ /* 0x040fe400078e0014 */
[----:B------:R-:W5:Y:S02]  /*1390*/  LDG.E R21, desc[UR6][R20.64] ;  /* 0x0000000614157981 */ /* 0x000f64000c1e1900 */
[C---:B------:R-:W-:Y:S02]  /*13a0*/  IMAD.WIDE.U32 R10, R3.reuse, 0x4, R8 ;  /* 0x00000004030a7825 */ /* 0x040fe400078e0008 */
[----:B------:R-:W5:Y:S02]  /*13b0*/  LDG.E R9, desc[UR6][R8.64] ;  /* 0x0000000608097981 */ /* 0x000f64000c1e1900 */
[----:B------:R-:W-:-:S02]  /*13c0*/  IMAD.WIDE.U32 R12, R3, 0x4, R10 ;  /* 0x00000004030c7825 */ /* 0x000fc400078e000a */
[----:B------:R-:W5:Y:S04]  /*13d0*/  LDG.E R11, desc[UR6][R10.64] ;  /* 0x000000060a0b7981 */ /* 0x000f68000c1e1900 */
[----:B------:R-:W5:Y:S01]  /*13e0*/  LDG.E R13, desc[UR6][R12.64] ;  /* 0x000000060c0d7981 */ /* 0x000f62000c1e1900 */
[----:B------:R-:W-:Y:S01]  /*13f0*/  IADD3 R6, PT, PT, R6, 0x8, RZ ;  /* 0x0000000806067810 */ /* 0x000fe20007ffe0ff */
[----:B--2---:R-:W-:-:S04]  /*1400*/  FADD R14, R7, R14 ;  /* 0x0000000e070e7221 */ /* 0x004fc80000000000 */
[----:B---3--:R-:W-:-:S04]  /*1410*/  FADD R14, R14, R17 ;  /* 0x000000110e0e7221 */ /* 0x008fc80000000000 */
[----:B----4-:R-:W-:-:S04]  /*1420*/  FADD R14, R14, R19 ;  /* 0x000000130e0e7221 */ /* 0x010fc80000000000 */
[----:B-----5:R-:W-:-:S04]  /*1430*/  FADD R14, R14, R5 ;  /* 0x000000050e0e7221 */ /* 0x020fc80000000000 */
[----:B------:R-:W-:-:S04]  /*1440*/  FADD R14, R14, R21 ;  /* 0x000000150e0e7221 */ /* 0x000fc80000000000 */
[----:B------:R-:W-:-:S04]  /*1450*/  FADD R14, R14, R9 ;  /* 0x000000090e0e7221 */ /* 0x000fc80000000000 */
[----:B------:R-:W-:-:S04]  /*1460*/  FADD R14, R14, R11 ;  /* 0x0000000b0e0e7221 */ /* 0x000fc80000000000 */
[----:B------:R-:W-:-:S07]  /*1470*/  FADD R7, R14, R13 ;  /* 0x0000000d0e077221 */ /* 0x000fce0000000000 */
.L_x_9:
[----:B------:R-:W-:Y:S05]  /*1480*/  @!P1 BRA `(.L_x_0) ;  /* 0x00000000007c9947 */ /* 0x000fea0003800000 */
[----:B------:R-:W-:Y:S02]  /*1490*/  ISETP.GE.U32.AND P0, PT, R22, 0x4, PT ;  /* 0x000000041600780c */ /* 0x000fe40003f06070 */
[----:B-1----:R-:W-:-:S04]  /*14a0*/  LOP3.LUT R14, R3, 0x3, RZ, 0xc0, !PT ;  /* 0x00000003030e7812 */ /* 0x002fc800078ec0ff */
[----:B------:R-:W-:-:S07]  /*14b0*/  ISETP.NE.AND P1, PT, R14, RZ, PT ;  /* 0x000000ff0e00720c */ /* 0x000fce0003f25270 */
[----:B------:R-:W-:Y:S06]  /*14c0*/  @!P0 BRA `(.L_x_10) ;  /* 0x00000000003c8947 */ /* 0x000fec0003800000 */
[----:B------:R-:W1:Y:S01]  /*14d0*/  LDC.64 R4, c[0x0][0x380] ;  /* 0x0000e000ff047b82 */ /* 0x000e620000000a00 */
[----:B------:R-:W-:-:S04]  /*14e0*/  IMAD R9, R6, R3, R2 ;  /* 0x0000000306097224 */ /* 0x000fc800078e0202 */
[----:B-1----:R-:W-:-:S04]  /*14f0*/  IMAD.WIDE R4, R9, 0x4, R4 ;  /* 0x0000000409047825 */ /* 0x002fc800078e0204 */
[C---:B------:R-:W-:Y:S02]  /*1500*/  IMAD.WIDE.U32 R8, R3.reuse, 0x4, R4 ;  /* 0x0000000403087825 */ /* 0x040fe400078e0004 */
[----:B0-----:R-:W2:Y:S02]  /*1510*/  LDG.E R4, desc[UR6][R4.64] ;  /* 0x0000000604047981 */ /* 0x001ea4000c1e1900 */
[C---:B------:R-:W-:Y:S02]  /*1520*/  IMAD.WIDE.U32 R10, R3.reuse, 0x4, R8 ;  /* 0x00000004030a7825 */ /* 0x040fe400078e0008 */
[----:B------:R-:W4:Y:S02]  /*1530*/  LDG.E R8, desc[UR6][R8.64] ;  /* 0x0000000608087981 */ /* 0x000f24000c1e1900 */
[----:B---3--:R-:W-:Y:S02]  /*1540*/  IMAD.WIDE.U32 R12, R3, 0x4, R10 ;  /* 0x00000004030c7825 */ /* 0x008fe400078e000a */
[----:B------:R-:W3:Y:S04]  /*1550*/  LDG.E R10, desc[UR6][R10.64] ;  /* 0x000000060a0a7981 */ /* 0x000ee8000c1e1900 */
[----:B------:R-:W5:Y:S01]  /*1560*/  LDG.E R12, desc[UR6][R12.64] ;  /* 0x000000060c0c7981 */ /* 0x000f62000c1e1900 */
[----:B------:R-:W-:Y:S01]  /*1570*/  IADD3 R6, PT, PT, R6, 0x4, RZ ;  /* 0x0000000406067810 */ /* 0x000fe20007ffe0ff */
[----:B--2---:R-:W-:-:S04]  /*1580*/  FADD R7, R7, R4 ;  /* 0x0000000407077221 */ /* 0x004fc80000000000 */
[----:B----4-:R-:W-:-:S04]  /*1590*/  FADD R7, R7, R8 ;  /* 0x0000000807077221 */ /* 0x010fc80000000000 */
[----:B---3--:R-:W-:-:S04]  /*15a0*/  FADD R7, R7, R10 ;  /* 0x0000000a07077221 */ /* 0x008fc80000000000 */
[----:B-----5:R-:W-:-:S07]  /*15b0*/  FADD R7, R7, R12 ;  /* 0x0000000c07077221 */ /* 0x020fce0000000000 */
.L_x_10:
[----:B------:R-:W-:Y:S05]  /*15c0*/  @!P1 BRA `(.L_x_0) ;  /* 0x00000000002c9947 */ /* 0x000fea0003800000 */
[----:B------:R-:W1:Y:S01]  /*15d0*/  LDC.64 R8, c[0x0][0x380] ;  /* 0x0000e000ff087b82 */ /* 0x000e620000000a00 */
[----:B------:R-:W-:Y:S02]  /*15e0*/  IADD3 R6, PT, PT, R6, UR4, RZ ;  /* 0x0000000406067c10 */ /* 0x000fe4000fffe0ff */
[----:B------:R-:W-:-:S03]  /*15f0*/  IADD3 R10, PT, PT, -R14, RZ, RZ ;  /* 0x000000ff0e0a7210 */ /* 0x000fc60007ffe1ff */
[----:B------:R-:W-:-:S07]  /*1600*/  IMAD R0, R6, R3, R0 ;  /* 0x0000000306007224 */ /* 0x000fce00078e0200 */
.L_x_11:
[----:B-1----:R-:W-:-:S06]  /*1610*/  IMAD.WIDE R4, R0, 0x4, R8 ;  /* 0x0000000400047825 */ /* 0x002fcc00078e0208 */
[----:B0-----:R-:W2:Y:S01]  /*1620*/  LDG.E R4, desc[UR6][R4.64] ;  /* 0x0000000604047981 */ /* 0x001ea2000c1e1900 */
[----:B------:R-:W-:Y:S02]  /*1630*/  IADD3 R10, PT, PT, R10, 0x1, RZ ;  /* 0x000000010a0a7810 */ /* 0x000fe40007ffe0ff */
[----:B------:R-:W-:Y:S02]  /*1640*/  IADD3 R0, PT, PT, R0, R3, RZ ;  /* 0x0000000300007210 */ /* 0x000fe40007ffe0ff */
[----:B------:R-:W-:Y:S01]  /*1650*/  ISETP.NE.AND P0, PT, R10, RZ, PT ;  /* 0x000000ff0a00720c */ /* 0x000fe20003f05270 */
[----:B--2---:R-:W-:-:S12]  /*1660*/  FADD R7, R4, R7 ;  /* 0x0000000704077221 */ /* 0x004fd80000000000 */
[----:B------:R-:W-:Y:S05]  /*1670*/  @P0 BRA `(.L_x_11) ;  /* 0xfffffffc00e40947 */ /* 0x000fea000383ffff */
.L_x_0:
[----:B------:R-:W-:-:S13]  /*1680*/  ISETP.GE.AND P0, PT, R3, 0x1, PT ;  /* 0x000000010300780c */ /* 0x000fda0003f06270 */
[----:B0-----:R-:W-:Y:S05]  /*1690*/  @!P0 EXIT ;  /* 0x000000000000894d */ /* 0x001fea0003800000 */
[C---:B------:R-:W-:Y:S02]  /*16a0*/  IADD3 R0, PT, PT, R3.reuse, -0x1, RZ ;  /* 0xffffffff03007810 */ /* 0x040fe40007ffe0ff */
[----:B------:R-:W-:Y:S02]  /*16b0*/  LOP3.LUT R6, R3, 0x7, RZ, 0xc0, !PT ;  /* 0x0000000703067812 */ /* 0x000fe400078ec0ff */
[----:B------:R-:W-:Y:S01]  /*16c0*/  ISETP.GE.U32.AND P1, PT, R0, 0x7, PT ;  /* 0x000000070000780c */ /* 0x000fe20003f26070 */
[----:B------:R-:W-:Y:S01]  /*16d0*/  HFMA2 R0, -RZ, RZ, 0, 0 ;  /* 0x00000000ff007431 */ /* 0x000fe200000001ff */
[----:B------:R-:W-:-:S11]  /*16e0*/  ISETP.NE.AND P0, PT, R6, RZ, PT ;  /* 0x000000ff0600720c */ /* 0x000fd60003f05270 */
[----:B------:R-:W-:Y:S05]  /*16f0*/  @!P1 BRA `(.L_x_12) ;  /* 0x00000004002c9947 */ /* 0x000fea0003800000 */
[----:B------:R-:W-:Y:S01]  /*1700*/  LOP3.LUT R0, R3, 0x7ffffff8, RZ, 0xc0, !PT ;  /* 0x7ffffff803007812 */ /* 0x000fe200078ec0ff */
[----:B------:R-:W0:Y:S01]  /*1710*/  LDCU UR4, c[0x0][0x3a8] ;  /* 0x00007500ff0477ac */ /* 0x000e220008000800 */
[----:B------:R-:W-:Y:S02]  /*1720*/  MOV R4, R2 ;  /* 0x0000000200047202 */ /* 0x000fe40000000f00 */
[----:B------:R-:W-:-:S07]  /*1730*/  IADD3 R5, PT, PT, -R0, RZ, RZ ;  /* 0x000000ff00057210 */ /* 0x000fce0007ffe1ff */
.L_x_13:
[----:B-12---:R-:W1:Y:S08]  /*1740*/  LDC.64 R8, c[0x0][0x380] ;  /* 0x0000e000ff087b82 */ /* 0x006e700000000a00 */
[----:B------:R-:W2:Y:S08]  /*1750*/  LDC.64 R10, c[0x0][0x388] ;  /* 0x0000e200ff0a7b82 */ /* 0x000eb00000000a00 */
[----:B---3--:R-:W3:Y:S01]  /*1760*/  LDC.64 R12, c[0x0][0x398] ;  /* 0x0000e600ff0c7b82 */ /* 0x008ee20000000a00 */
[----:B-1----:R-:W-:-:S05]  /*1770*/  IMAD.WIDE R8, R4, 0x4, R8 ;  /* 0x0000000404087825 */ /* 0x002fca00078e0208 */
[----:B------:R-:W4:Y:S01]  /*1780*/  LDG.E R14, desc[UR6][R8.64] ;  /* 0x00000006080e7981 */ /* 0x000f22000c1e1900 */
[----:B--2---:R-:W-:-:S05]  /*1790*/  IMAD.WIDE R10, R4, 0x4, R10 ;  /* 0x00000004040a7825 */ /* 0x004fca00078e020a */
[----:B------:R-:W4:Y:S01]  /*17a0*/  LDG.E R15, desc[UR6][R10.64] ;  /* 0x000000060a0f7981 */ /* 0x000f22000c1e1900 */
[----:B------:R-:W-:-:S04]  /*17b0*/  IMAD.WIDE.U32 R16, R3, 0x4, R8 ;  /* 0x0000000403107825 */ /* 0x000fc800078e0008 */
[----:B---3--:R-:W-:-:S04]  /*17c0*/  IMAD.WIDE R12, R4, 0x4, R12 ;  /* 0x00000004040c7825 */ /* 0x008fc800078e020c */
[----:B----4-:R-:W-:-:S04]  /*17d0*/  FFMA R14, R15, -R7, R14 ;  /* 0x800000070f0e7223 */ /* 0x010fc8000000000e */
[----:B0-----:R-:W-:Y:S01]  /*17e0*/  FMUL R21, R14, UR4 ;  /* 0x000000040e157c20 */ /* 0x001fe20008400000 */
[----:B------:R-:W-:-:S04]  /*17f0*/  IMAD.WIDE.U32 R14, R3, 0x4, R10 ;  /* 0x00000004030e7825 */ /* 0x000fc800078e000a */
[----:B------:R0:W-:Y:S04]  /*1800*/  STG.E desc[UR6][R12.64], R21 ;  /* 0x000000150c007986 */ /* 0x0001e8000c101906 */
[----:B------:R-:W2:Y:S04]  /*1810*/  LDG.E R18, desc[UR6][R16.64] ;  /* 0x0000000610127981 */ /* 0x000ea8000c1e1900 */
[----:B------:R-:W2:Y:S01]  /*1820*/  LDG.E R19, desc[UR6][R14.64] ;  /* 0x000000060e137981 */ /* 0x000ea2000c1e1900 */
[----:B------:R-:W-:-:S04]  /*1830*/  IMAD.WIDE.U32 R8, R3, 0x4, R12 ;  /* 0x0000000403087825 */ /* 0x000fc800078e000c */
[----:B------:R-:W-:-:S04]  /*1840*/  IMAD.WIDE.U32 R10, R3, 0x4, R16 ;  /* 0x00000004030a7825 */ /* 0x000fc800078e0010 */
[----:B--2---:R-:W-:-:S04]  /*1850*/  FFMA R18, R19, -R7, R18 ;  /* 0x8000000713127223 */ /* 0x004fc80000000012 */
[----:B------:R-:W-:Y:S01]  /*1860*/  FMUL R23, R18, UR4 ;  /* 0x0000000412177c20 */ /* 0x000fe20008400000 */
[----:B------:R-:W-:-:S04]  /*1870*/  IMAD.WIDE.U32 R18, R3, 0x4, R14 ;  /* 0x0000000403127825 */ /* 0x000fc800078e000e */
[----:B------:R1:W-:Y:S04]  /*1880*/  STG.E desc[UR6][R8.64], R23 ;  /* 0x0000001708007986 */ /* 0x0003e8000c101906 */
[----:B------:R-:W2:Y:S04]  /*1890*/  LDG.E R20, desc[UR6][R10.64] ;  /* 0x000000060a147981 */ /* 0x000ea8000c1e1900 */
[----:B------:R-:W2:Y:S01]  /*18a0*/  LDG.E R25, desc[UR6][R18.64] ;  /* 0x0000000612197981 */ /* 0x000ea2000c1e1900 */
[----:B0-----:R-:W-:-:S04]  /*18b0*/  IMAD.WIDE.U32 R12, R3, 0x4, R8 ;  /* 0x00000004030c7825 */ /* 0x001fc800078e0008 */
[----:B------:R-:W-:-:S04]  /*18c0*/  IMAD.WIDE.U32 R16, R3, 0x4, R10 ;  /* 0x0000000403107825 */ /* 0x000fc800078e000a */
[----:B------:R-:W-:-:S04]  /*18d0*/  IMAD.WIDE.U32 R14, R3, 0x4, R18 ;  /* 0x00000004030e7825 */ /* 0x000fc800078e0012 */
[----:B--2---:R-:W-:-:S04]  /*18e0*/  FFMA R20, R25, -R7, R20 ;  /* 0x8000000719147223 */ /* 0x004fc80000000014 */
[----:B------:R-:W-:-:S05]  /*18f0*/  FMUL R21, R20, UR4 ;  /* 0x0000000414157c20 */ /* 0x000fca0008400000 */
[----:B------:R0:W-:Y:S04]  /*1900*/  STG.E desc[UR6][R12.64], R21 ;  /* 0x000000150c007986 */ /* 0x0001e8000c101906 */
[----:B------:R-:W2:Y:S04]  /*1910*/  LDG.E R20, desc[UR6][R16.64] ;  /* 0x0000000610147981 */ /* 0x000ea8000c1e1900 */
[----:B------:R-:W2:Y:S01]  /*1920*/  LDG.E R25, desc[UR6][R14.64] ;  /* 0x000000060e197981 */ /* 0x000ea2000c1e1900 */
[----:B-1----:R-:W-:-:S04]  /*1930*/  IMAD.WIDE.U32 R8, R3, 0x4, R12 ;  /* 0x0000000403087825 */ /* 0x002fc800078e000c */
[----:B------:R-:W-:-:S04]  /*1940*/  IMAD.WIDE.U32 R10, R3, 0x4, R16 ;  /* 0x00000004030a7825 */ /* 0x000fc800078e0010 */
[----:B------:R-:W-:-:S04]  /*1950*/  IMAD.WIDE.U32 R18, R3, 0x4, R14 ;  /* 0x0000000403127825 */ /* 0x000fc800078e000e */
[----:B--2---:R-:W-:-:S04]  /*1960*/  FFMA R20, R25, -R7, R20 ;  /* 0x8000000719147223 */ /* 0x004fc80000000014 */
[----:B------:R-:W-:-:S05]  /*1970*/  FMUL R23, R20, UR4 ;  /* 0x0000000414177c20 */ /* 0x000fca0008400000 */
        /* <DEDUP_REMOVED lines=25> */
[----:B------:R-:W3:Y:S04]  /*1b10*/  LDG.E R14, desc[UR6][R14.64] ;  /* 0x000000060e0e7981 */ /* 0x000ee8000c1e1900 */
[----:B------:R-:W3:Y:S01]  /*1b20*/  LDG.E R17, desc[UR6][R16.64] ;  /* 0x0000000610117981 */ /* 0x000ee2000c1e1900 */
[----:B------:R-:W-:-:S04]  /*1b30*/  IADD3 R5, PT, PT, R5, 0x8, RZ ;  /* 0x0000000805057810 */ /* 0x000fc80007ffe0ff */
[----:B------:R-:W-:Y:S01]  /*1b40*/  ISETP.NE.AND P1, PT, R5, RZ, PT ;  /* 0x000000ff0500720c */ /* 0x000fe20003f25270 */
[C---:B-1----:R-:W-:Y:S01]  /*1b50*/  IMAD.WIDE.U32 R8, R3.reuse, 0x4, R12 ;  /* 0x0000000403087825 */ /* 0x042fe200078e000c */
[----:B------:R-:W-:-:S03]  /*1b60*/  LEA R4, R3, R4, 0x3 ;  /* 0x0000000403047211 */ /* 0x000fc600078e18ff */
[----:B---3--:R-:W-:-:S04]  /*1b70*/  FFMA R20, R17, -R7, R14 ;  /* 0x8000000711147223 */ /* 0x008fc8000000000e */
[----:B------:R-:W-:-:S05]  /*1b80*/  FMUL R11, R20, UR4 ;  /* 0x00000004140b7c20 */ /* 0x000fca0008400000 */
[----:B------:R2:W-:Y:S01]  /*1b90*/  STG.E desc[UR6][R8.64], R11 ;  /* 0x0000000b08007986 */ /* 0x0005e2000c101906 */
[----:B------:R-:W-:Y:S05]  /*1ba0*/  @P1 BRA `(.L_x_13) ;  /* 0xfffffff800e41947 */ /* 0x000fea000383ffff */
.L_x_12:
[----:B------:R-:W-:Y:S05]  /*1bb0*/  @!P0 EXIT ;  /* 0x000000000000894d */ /* 0x000fea0003800000 */
[----:B------:R-:W-:Y:S02]  /*1bc0*/  ISETP.GE.U32.AND P0, PT, R6, 0x4, PT ;  /* 0x000000040600780c */ /* 0x000fe40003f06070 */
[----:B------:R-:W-:-:S04]  /*1bd0*/  LOP3.LUT R18, R3, 0x3, RZ, 0xc0, !PT ;  /* 0x0000000303127812 */ /* 0x000fc800078ec0ff */
[----:B------:R-:W-:-:S07]  /*1be0*/  ISETP.NE.AND P1, PT, R18, RZ, PT ;  /* 0x000000ff1200720c */ /* 0x000fce0003f25270 */
[----:B------:R-:W-:Y:S06]  /*1bf0*/  @!P0 BRA `(.L_x_14) ;  /* 0x0000000000988947 */ /* 0x000fec0003800000 */
[----:B-12---:R-:W0:Y:S01]  /*1c00*/  LDC.64 R8, c[0x0][0x380] ;  /* 0x0000e000ff087b82 */ /* 0x006e220000000a00 */
[----:B---3--:R-:W-:Y:S01]  /*1c10*/  IMAD R13, R0, R3, R2 ;  /* 0x00000003000d7224 */ /* 0x008fe200078e0202 */
[----:B------:R-:W1:Y:S06]  /*1c20*/  LDCU UR4, c[0x0][0x3a8] ;  /* 0x00007500ff0477ac */ /* 0x000e6c0008000800 */
[----:B------:R-:W2:Y:S08]  /*1c30*/  LDC.64 R4, c[0x0][0x388] ;  /* 0x0000e200ff047b82 */ /* 0x000eb00000000a00 */
[----:B------:R-:W3:Y:S01]  /*1c40*/  LDC.64 R10, c[0x0][0x398] ;  /* 0x0000e600ff0a7b82 */ /* 0x000ee20000000a00 */
[----:B0-----:R-:W-:-:S05]  /*1c50*/  IMAD.WIDE R8, R13, 0x4, R8 ;  /* 0x000000040d087825 */ /* 0x001fca00078e0208 */
[----:B------:R-:W4:Y:S01]  /*1c60*/  LDG.E R6, desc[UR6][R8.64] ;  /* 0x0000000608067981 */ /* 0x000f22000c1e1900 */
[----:B--2---:R-:W-:-:S05]  /*1c70*/  IMAD.WIDE R4, R13, 0x4, R4 ;  /* 0x000000040d047825 */ /* 0x004fca00078e0204 */
[----:B------:R-:W4:Y:S01]  /*1c80*/  LDG.E R15, desc[UR6][R4.64] ;  /* 0x00000006040f7981 */ /* 0x000f22000c1e1900 */
[----:B---3--:R-:W-:-:S04]  /*1c90*/  IMAD.WIDE R10, R13, 0x4, R10 ;  /* 0x000000040d0a7825 */ /* 0x008fc800078e020a */
[----:B------:R-:W-:-:S04]  /*1ca0*/  IMAD.WIDE.U32 R12, R3, 0x4, R4 ;  /* 0x00000004030c7825 */ /* 0x000fc800078e0004 */
[----:B----4-:R-:W-:Y:S01]  /*1cb0*/  FFMA R6, R15, -R7, R6 ;  /* 0x800000070f067223 */ /* 0x010fe20000000006 */
[----:B------:R-:W-:-:S04]  /*1cc0*/  IMAD.WIDE.U32 R14, R3, 0x4, R8 ;  /* 0x00000004030e7825 */ /* 0x000fc800078e0008 */
[----:B-1----:R-:W-:-:S05]  /*1cd0*/  FMUL R19, R6, UR4 ;  /* 0x0000000406137c20 */ /* 0x002fca0008400000 */
[----:B------:R0:W-:Y:S04]  /*1ce0*/  STG.E desc[UR6][R10.64], R19 ;  /* 0x000000130a007986 */ /* 0x0001e8000c101906 */
[----:B------:R-:W2:Y:S04]  /*1cf0*/  LDG.E R6, desc[UR6][R14.64] ;  /* 0x000000060e067981 */ /* 0x000ea8000c1e1900 */
[----:B------:R-:W2:Y:S01]  /*1d00*/  LDG.E R9, desc[UR6][R12.64] ;  /* 0x000000060c097981 */ /* 0x000ea2000c1e1900 */
[----:B------:R-:W-:-:S04]  /*1d10*/  IMAD.WIDE.U32 R4, R3, 0x4, R10 ;  /* 0x0000000403047825 */ /* 0x000fc800078e000a */
[----:B------:R-:W-:-:S04]  /*1d20*/  IMAD.WIDE.U32 R16, R3, 0x4, R14 ;  /* 0x0000000403107825 */ /* 0x000fc800078e000e */
[----:B--2---:R-:W-:Y:S01]  /*1d30*/  FFMA R6, R9, -R7, R6 ;  /* 0x8000000709067223 */ /* 0x004fe20000000006 */
[----:B------:R-:W-:-:S04]  /*1d40*/  IMAD.WIDE.U32 R8, R3, 0x4, R12 ;  /* 0x0000000403087825 */ /* 0x000fc800078e000c */
        /* <DEDUP_REMOVED lines=12> */
[----:B-1----:R-:W-:Y:S01]  /*1e10*/  IMAD.WIDE.U32 R4, R3, 0x4, R10 ;  /* 0x0000000403047825 */ /* 0x002fe200078e000a */
[----:B------:R-:W-:-:S03]  /*1e20*/  IADD3 R0, PT, PT, R0, 0x4, RZ ;  /* 0x0000000400007810 */ /* 0x000fc60007ffe0ff */
[----:B--2---:R-:W-:-:S04]  /*1e30*/  FFMA R6, R15, -R7, R12 ;  /* 0x800000070f067223 */ /* 0x004fc8000000000c */
[----:B------:R-:W-:-:S05]  /*1e40*/  FMUL R9, R6, UR4 ;  /* 0x0000000406097c20 */ /* 0x000fca0008400000 */
[----:B------:R0:W-:Y:S02]  /*1e50*/  STG.E desc[UR6][R4.64], R9 ;  /* 0x0000000904007986 */ /* 0x0001e4000c101906 */
.L_x_14:
[----:B------:R-:W-:Y:S05]  /*1e60*/  @!P1 EXIT ;  /* 0x000000000000994d */ /* 0x000fea0003800000 */
[----:B------:R-:W-:Y:S02]  /*1e70*/  ISETP.NE.AND P0, PT, R18, 0x1, PT ;  /* 0x000000011200780c */ /* 0x000fe40003f05270 */
[----:B0-----:R-:W-:-:S04]  /*1e80*/  LOP3.LUT R4, R3, 0x1, RZ, 0xc0, !PT ;  /* 0x0000000103047812 */ /* 0x001fc800078ec0ff */
[----:B------:R-:W-:-:S07]  /*1e90*/  ISETP.NE.U32.AND P1, PT, R4, 0x1, PT ;  /* 0x000000010400780c */ /* 0x000fce0003f25070 */
[----:B------:R-:W-:Y:S06]  /*1ea0*/  @!P0 BRA `(.L_x_15) ;  /* 0x0000000000588947 */ /* 0x000fec0003800000 */
[----:B------:R-:W0:Y:S01]  /*1eb0*/  LDC.64 R4, c[0x0][0x380] ;  /* 0x0000e000ff047b82 */ /* 0x000e220000000a00 */
[----:B-1----:R-:W-:Y:S01]  /*1ec0*/  IMAD R15, R0, R3, R2 ;  /* 0x00000003000f7224 */ /* 0x002fe200078e0202 */
[----:B------:R-:W1:Y:S06]  /*1ed0*/  LDCU UR4, c[0x0][0x3a8] ;  /* 0x00007500ff0477ac */ /* 0x000e6c0008000800 */
[----:B--2---:R-:W2:Y:S08]  /*1ee0*/  LDC.64 R8, c[0x0][0x388] ;  /* 0x0000e200ff087b82 */ /* 0x004eb00000000a00 */
[----:B------:R-:W4:Y:S01]  /*1ef0*/  LDC.64 R10, c[0x0][0x398] ;  /* 0x0000e600ff0a7b82 */ /* 0x000f220000000a00 */
[----:B0-----:R-:W-:-:S05]  /*1f00*/  IMAD.WIDE R4, R15, 0x4, R4 ;  /* 0x000000040f047825 */ /* 0x001fca00078e0204 */
[----:B------:R-:W5:Y:S01]  /*1f10*/  LDG.E R6, desc[UR6][R4.64] ;  /* 0x0000000604067981 */ /* 0x000f62000c1e1900 */
[----:B--2---:R-:W-:-:S05]  /*1f20*/  IMAD.WIDE R8, R15, 0x4, R8 ;  /* 0x000000040f087825 */ /* 0x004fca00078e0208 */
[----:B---3--:R-:W5:Y:S01]  /*1f30*/  LDG.E R13, desc[UR6][R8.64] ;  /* 0x00000006080d7981 */ /* 0x008f62000c1e1900 */
[----:B----4-:R-:W-:-:S04]  /*1f40*/  IMAD.WIDE R10, R15, 0x4, R10 ;  /* 0x000000040f0a7825 */ /* 0x010fc800078e020a */
[----:B------:R-:W-:-:S04]  /*1f50*/  IMAD.WIDE.U32 R14, R3, 0x4, R8 ;  /* 0x00000004030e7825 */ /* 0x000fc800078e0008 */
[----:B-----5:R-:W-:Y:S01]  /*1f60*/  FFMA R6, R13, -R7, R6 ;  /* 0x800000070d067223 */ /* 0x020fe20000000006 */
[----:B------:R-:W-:-:S04]  /*1f70*/  IMAD.WIDE.U32 R12, R3, 0x4, R4 ;  /* 0x00000004030c7825 */ /* 0x000fc800078e0004 */
[----:B-1----:R-:W-:-:S05]  /*1f80*/  FMUL R17, R6, UR4 ;  /* 0x0000000406117c20 */ /* 0x002fca0008400000 */
[----:B------:R0:W-:Y:S04]  /*1f90*/  STG.E desc[UR6][R10.64], R17 ;  /* 0x000000110a007986 */ /* 0x0001e8000c101906 */
[----:B------:R-:W2:Y:S04]  /*1fa0*/  LDG.E R12, desc[UR6][R12.64] ;  /* 0x000000060c0c7981 */ /* 0x000ea8000c1e1900 */
[----:B------:R-:W2:Y:S01]  /*1fb0*/  LDG.E R15, desc[UR6][R14.64] ;  /* 0x000000060e0f7981 */ /* 0x000ea2000c1e1900 */
[----:B------:R-:W-:Y:S01]  /*1fc0*/  IMAD.WIDE.U32 R4, R3, 0x4, R10 ;  /* 0x0000000403047825 */ /* 0x000fe200078e000a */
[----:B------:R-:W-:-:S03]  /*1fd0*/  IADD3 R0, PT, PT, R0, 0x2, RZ ;  /* 0x0000000200007810 */ /* 0x000fc60007ffe0ff */
[----:B--2---:R-:W-:-:S04]  /*1fe0*/  FFMA R6, R15, -R7, R12 ;  /* 0x800000070f067223 */ /* 0x004fc8000000000c */
[----:B------:R-:W-:-:S05]  /*1ff0*/  FMUL R9, R6, UR4 ;  /* 0x0000000406097c20 */ /* 0x000fca0008400000 */
[----:B------:R0:W-:Y:S02]  /*2000*/  STG.E desc[UR6][R4.64], R9 ;  /* 0x0000000904007986 */ /* 0x0001e4000c101906 */
.L_x_15:
[----:B------:R-:W-:Y:S05]  /*2010*/  @P1 EXIT ;  /* 0x000000000000194d */ /* 0x000fea0003800000 */
[----:B0-----:R-:W0:Y:S01]  /*2020*/  LDC.64 R4, c[0x0][0x380] ;  /* 0x0000e000ff047b82 */ /* 0x001e220000000a00 */
[----:B-12---:R-:W-:Y:S01]  /*2030*/  IMAD R11, R0, R3, R2 ;  /* 0x00000003000b7224 */ /* 0x006fe200078e0202 */
[----:B------:R-:W1:Y:S06]  /*2040*/  LDCU UR4, c[0x0][0x3a8] ;  /* 0x00007500ff0477ac */ /* 0x000e6c0008000800 */
[----:B------:R-:W2:Y:S01]  /*2050*/  LDC.64 R8, c[0x0][0x388] ;  /* 0x0000e200ff087b82 */ /* 0x000ea20000000a00 */
[----:B0-----:R-:W-:-:S06]  /*2060*/  IMAD.WIDE R2, R11, 0x4, R4 ;  /* 0x000000040b027825 */ /* 0x001fcc00078e0204 */
[----:B------:R-:W4:Y:S01]  /*2070*/  LDG.E R2, desc[UR6][R2.64] ;  /* 0x0000000602027981 */ /* 0x000f22000c1e1900 */
[----:B--2---:R-:W-:Y:S02]  /*2080*/  IMAD.WIDE R4, R11, 0x4, R8 ;  /* 0x000000040b047825 */ /* 0x004fe400078e0208 */
[----:B------:R-:W0:Y:S04]  /*2090*/  LDC.64 R8, c[0x0][0x398] ;  /* 0x0000e600ff087b82 */ /* 0x000e280000000a00 */
[----:B------:R-:W4:Y:S02]  /*20a0*/  LDG.E R5, desc[UR6][R4.64] ;  /* 0x0000000604057981 */ /* 0x000f24000c1e1900 */
[----:B----4-:R-:W-:Y:S01]  /*20b0*/  FFMA R0, R5, -R7, R2 ;  /* 0x8000000705007223 */ /* 0x010fe20000000002 */
[----:B0-----:R-:W-:-:S04]  /*20c0*/  IMAD.WIDE R6, R11, 0x4, R8 ;  /* 0x000000040b067825 */ /* 0x001fc800078e0208 */
[----:B-1----:R-:W-:-:S05]  /*20d0*/  FMUL R9, R0, UR4 ;  /* 0x0000000400097c20 */ /* 0x002fca0008400000 */
[----:B------:R-:W-:Y:S01]  /*20e0*/  STG.E desc[UR6][R6.64], R9 ;  /* 0x0000000906007986 */ /* 0x000fe2000c101906 */
[----:B------:R-:W-:Y:S05]  /*20f0*/  EXIT ;  /* 0x000000000000794d */ /* 0x000fea0003800000 */
.L_x_16:
[----:B------:R-:W-:-:S00]  /*2100*/  BRA `(.L_x_16) ;  /* 0xfffffffc00fc7947 */ /* 0x000fc0000383ffff */
[----:B------:R-:W-:-:S00]  /*2110*/  NOP ;  /* 0x0000000000007918 */ /* 0x000fc00000000000 */
        /* <DEDUP_REMOVED lines=14> */
.L_x_155:


//--------------------- .text._Z35softmax_scale_backward_kernel_largePfS_S_S_iifi --------------------------
	.section	.text._Z35softmax_scale_backward_kernel_largePfS_S_S_iifi,"ax",@progbits
	.align	128
        .global         _Z35softmax_scale_backward_kernel_largePfS_S_S_iifi
        .type           _Z35softmax_scale_backward_kernel_largePfS_S_S_iifi,@function
        .size           _Z35softmax_scale_backward_kernel_largePfS_S_S_iifi,(.L_x_156 - _Z35softmax_scale_backward_kernel_largePfS_S_S_iifi)
        .other          _Z35softmax_scale_backward_kernel_largePfS_S_S_iifi,@"STO_CUDA_ENTRY STV_DEFAULT"
_Z35softmax_scale_backward_kernel_largePfS_S_S_iifi:
.text._Z35softmax_scale_backward_kernel_largePfS_S_S_iifi:
[----:B------:R-:W-:Y:S08]  /*0000*/  LDC R1, c[0x0][0x37c] ;  /* 0x0000df00ff017b82 */ /* 0x000ff00000000800 */
[----:B------:R-:W0:Y:S02]  /*0010*/  LDC R0, c[0x0][0x3ac] ;  /* 0x0000eb00ff007b82 */ /* 0x000e240000000800 */
[----:B0-----:R-:W-:-:S13]  /*0020*/  ISETP.GE.AND P0, PT, R0, 0x1, PT ;  /* 0x000000010000780c */ /* 0x001fda0003f06270 */
[----:B------:R-:W-:Y:S05]  /*0030*/  @!P0 EXIT ;  /* 0x000000000000894d */ /* 0x000fea0003800000 */
[----:B------:R-:W0:Y:S02]  /*0040*/  LDC R7, c[0x0][0x3a0] ;  /* 0x0000e800ff077b82 */ /* 0x000e240000000800 */
[----:B0-----:R-:W-:-:S13]  /*0050*/  ISETP.GE.AND P0, PT, R7, 0x1, PT ;  /* 0x000000010700780c */ /* 0x001fda0003f06270 */
[----:B------:R-:W-:Y:S05]  /*0060*/  @!P0 EXIT ;  /* 0x000000000000894d */ /* 0x000fea0003800000 */
[----:B------:R-:W0:Y:S01]  /*0070*/  S2R R0, SR_TID.X ;  /* 0x0000000000007919 */ /* 0x000e220000002100 */
[----:B------:R-:W0:Y:S01]  /*0080*/  S2UR UR4, SR_CTAID.X ;  /* 0x00000000000479c3 */ /* 0x000e220000002500 */
[----:B------:R-:W1:Y:S01]  /*0090*/  LDCU UR5, c[0x0][0x3a4] ;  /* 0x00007480ff0577ac */ /* 0x000e620008000800 */
[----:B------:R-:W-:-:S04]  /*00a0*/  IMAD R3, R7, R7, RZ ;  /* 0x0000000707037224 */ /* 0x000fc800078e02ff */
[C---:B0-----:R-:W-:Y:S02]  /*00b0*/  IMAD R0, R3.reuse, UR4, R0 ;  /* 0x0000000403007c24 */ /* 0x041fe4000f8e0200 */
[----:B-1----:R-:W-:-:S05]  /*00c0*/  IMAD R3, R3, UR5, RZ ;  /* 0x0000000503037c24 */ /* 0x002fca000f8e02ff */
[----:B------:R-:W-:-:S13]  /*00d0*/  ISETP.GE.AND P0, PT, R0, R3, PT ;  /* 0x000000030000720c */ /* 0x000fda0003f06270 */
[----:B------:R-:W-:Y:S05]  /*00e0*/  @P0 EXIT ;  /* 0x000000000000094d */ /* 0x000fea0003800000 */
[C---:B------:R-:W-:Y:S01]  /*00f0*/  LOP3.LUT R6, R7.reuse, 0x7ffffff0, RZ, 0xc0, !PT ;  /* 0x7ffffff007067812 */ /* 0x040fe200078ec0ff */
[----:B------:R-:W-:Y:S01]  /*0100*/  HFMA2 R9, -RZ, RZ, 0, 0 ;  /* 0x00000000ff097431 */ /* 0x000fe200000001ff */
[C---:B------:R-:W-:Y:S01]  /*0110*/  IADD3 R2, PT, PT, R7.reuse, -0x1, RZ ;  /* 0xffffffff07027810 */ /* 0x040fe20007ffe0ff */
[----:B------:R-:W0:Y:S01]  /*0120*/  LDCU.64 UR6, c[0x0][0x358] ;  /* 0x00006b00ff0677ac */ /* 0x000e220008000a00 */
[C---:B------:R-:W-:Y:S02]  /*0130*/  LOP3.LUT R4, R7.reuse, 0xf, RZ, 0xc0, !PT ;  /* 0x0000000f07047812 */ /* 0x040fe400078ec0ff */
[C---:B------:R-:W-:Y:S02]  /*0140*/  LOP3.LUT R5, R7.reuse, 0x7, RZ, 0xc0, !PT ;  /* 0x0000000707057812 */ /* 0x040fe400078ec0ff */
[----:B------:R-:W-:Y:S02]  /*0150*/  LOP3.LUT R7, R7, 0x3, RZ, 0xc0, !PT ;  /* 0x0000000307077812 */ /* 0x000fe400078ec0ff */
[----:B------:R-:W-:-:S02]  /*0160*/  MOV R8, R0 ;  /* 0x0000000000087202 */ /* 0x000fc40000000f00 */
[----:B------:R-:W-:-:S07]  /*0170*/  IADD3 R10, PT, PT, -R6, RZ, RZ ;  /* 0x000000ff060a7210 */ /* 0x000fce0007ffe1ff */
.L_x_32:
[----:B------:R-:W-:Y:S02]  /*0180*/  ISETP.GE.U32.AND P0, PT, R2, 0xf, PT ;  /* 0x0000000f0200780c */ /* 0x000fe40003f06070 */
[----:B---3--:R-:W-:-:S11]  /*0190*/  MOV R11, RZ ;  /* 0x000000ff000b7202 */ /* 0x008fd60000000f00 */
[----:B-12---:R-:W-:Y:S05]  /*01a0*/  @!P0 BRA `(.L_x_17) ;  /* 0x0000000400a88947 */ /* 0x006fea0003800000 */
[----:B------:R-:W-:Y:S02]  /*01b0*/  MOV R11, R8 ;  /* 0x00000008000b7202 */ /* 0x000fe40000000f00 */
[----:B------:R-:W-:-:S07]  /*01c0*/  MOV R24, R10 ;  /* 0x0000000a00187202 */ /* 0x000fce0000000f00 */
.L_x_18:
        /* <DEDUP_REMOVED lines=97> */
[----:B------:R-:W-:-:S04]  /*07e0*/  IADD3 R24, PT, PT, R24, 0x10, RZ ;  /* 0x0000001018187810 */ /* 0x000fc80007ffe0ff */
[----:B------:R-:W-:Y:S02]  /*07f0*/  ISETP.NE.AND P1, PT, R24, RZ, PT ;  /* 0x000000ff1800720c */ /* 0x000fe40003f25270 */
[----:B------:R-:W-:Y:S01]  /*0800*/  LEA R11, R25, R11, 0x4 ;  /* 0x0000000b190b7211 */ /* 0x000fe200078e20ff */
[----:B--2---:R-:W-:-:S05]  /*0810*/  FMUL R15, R14, R21 ;  /* 0x000000150e0f7220 */ /* 0x004fca0000400000 */
[----:B------:R1:W-:Y:S05]  /*0820*/  STG.E desc[UR6][R16.64], R15 ;  /* 0x0000000f10007986 */ /* 0x0003ea000c101906 */
[----:B------:R-:W-:Y:S05]  /*0830*/  @P1 BRA `(.L_x_18) ;  /* 0xfffffff800641947 */ /* 0x000fea000383ffff */
[----:B------:R-:W-:-:S07]  /*0840*/  MOV R11, R6 ;  /* 0x00000006000b7202 */ /* 0x000fce0000000f00 */
.L_x_17:
[----:B------:R-:W-:-:S13]  /*0850*/  ISETP.NE.AND P1, PT, R4, RZ, PT ;  /* 0x000000ff0400720c */ /* 0x000fda0003f25270 */
[----:B------:R-:W-:Y:S05]  /*0860*/  @!P1 BRA `(.L_x_19) ;  /* 0x0000000400d89947 */ /* 0x000fea0003800000 */
[----:B-1----:R-:W-:Y:S02]  /*0870*/  IADD3 R12, PT, PT, R4, -0x1, RZ ;  /* 0xffffffff040c7810 */ /* 0x002fe40007ffe0ff */
[----:B------:R-:W-:Y:S02]  /*0880*/  ISETP.NE.AND P3, PT, R5, RZ, PT ;  /* 0x000000ff0500720c */ /* 0x000fe40003f65270 */
[----:B------:R-:W-:-:S13]  /*0890*/  ISETP.GE.U32.AND P2, PT, R12, 0x7, PT ;  /* 0x000000070c00780c */ /* 0x000fda0003f46070 */
[----:B------:R-:W-:Y:S05]  /*08a0*/  @!P2 BRA `(.L_x_20) ;  /* 0x0000000000d4a947 */ /* 0x000fea0003800000 */
[----:B------:R-:W1:Y:S08]  /*08b0*/  LDC R25, c[0x0][0x3a0] ;  /* 0x0000e800ff197b82 */ /* 0x000e700000000800 */
[----:B------:R-:W2:Y:S08]  /*08c0*/  LDC.64 R22, c[0x0][0x380] ;  /* 0x0000e000ff167b82 */ /* 0x000eb00000000a00 */
[----:B------:R-:W3:Y:S01]  /*08d0*/  LDC.64 R20, c[0x0][0x388] ;  /* 0x0000e200ff147b82 */ /* 0x000ee20000000a00 */
[----:B-1----:R-:W-:-:S04]  /*08e0*/  IMAD R13, R11, R25, R8 ;  /* 0x000000190b0d7224 */ /* 0x002fc800078e0208 */
[----:B--2---:R-:W-:-:S05]  /*08f0*/  IMAD.WIDE R22, R13, 0x4, R22 ;  /* 0x000000040d167825 */ /* 0x004fca00078e0216 */
[----:B0-----:R-:W2:Y:S01]  /*0900*/  LDG.E R12, desc[UR6][R22.64] ;  /* 0x00000006160c7981 */ /* 0x001ea2000c1e1900 */
[----:B---3--:R-:W-:-:S05]  /*0910*/  IMAD.WIDE R20, R13, 0x4, R20 ;  /* 0x000000040d147825 */ /* 0x008fca00078e0214 */
[----:B------:R-:W2:Y:S01]  /*0920*/  LDG.E R13, desc[UR6][R20.64] ;  /* 0x00000006140d7981 */ /* 0x000ea2000c1e1900 */
[----:B------:R-:W-:-:S04]  /*0930*/  IMAD.WIDE.U32 R16, R25, 0x4, R22 ;  /* 0x0000000419107825 */ /* 0x000fc800078e0016 */
[----:B------:R-:W-:-:S04]  /*0940*/  IMAD.WIDE.U32 R14, R25, 0x4, R20 ;  /* 0x00000004190e7825 */ /* 0x000fc800078e0014 */
[----:B--2---:R-:W-:-:S05]  /*0950*/  FMUL R27, R12, R13 ;  /* 0x0000000d0c1b7220 */ /* 0x004fca0000400000 */
        /* <DEDUP_REMOVED lines=39> */
[----:B------:R-:W-:Y:S01]  /*0bd0*/  IADD3 R11, PT, PT, R11, 0x8, RZ ;  /* 0x000000080b0b7810 */ /* 0x000fe20007ffe0ff */
[----:B--2---:R-:W-:-:S05]  /*0be0*/  FMUL R19, R18, R17 ;  /* 0x0000001112137220 */ /* 0x004fca0000400000 */
[----:B------:R1:W-:Y:S02]  /*0bf0*/  STG.E desc[UR6][R14.64], R19 ;  /* 0x000000130e007986 */ /* 0x0003e4000c101906 */
.L_x_20:
        /* <DEDUP_REMOVED lines=34> */
.L_x_21:
[----:B------:R-:W-:Y:S05]  /*0e20*/  @!P3 BRA `(.L_x_19) ;  /* 0x000000000068b947 */ /* 0x000fea0003800000 */
[----:B-1----:R-:W1:Y:S08]  /*0e30*/  LDC R19, c[0x0][0x3a0] ;  /* 0x0000e800ff137b82 */ /* 0x002e700000000800 */
[----:B------:R-:W2:Y:S08]  /*0e40*/  LDC.64 R14, c[0x0][0x380] ;  /* 0x0000e000ff0e7b82 */ /* 0x000eb00000000a00 */
[----:B------:R-:W3:Y:S01]  /*0e50*/  LDC.64 R12, c[0x0][0x388] ;  /* 0x0000e200ff0c7b82 */ /* 0x000ee20000000a00 */
[----:B-1----:R-:W-:-:S04]  /*0e60*/  IMAD R17, R11, R19, R8 ;  /* 0x000000130b117224 */ /* 0x002fc800078e0208 */
[----:B--2---:R-:W-:-:S05]  /*0e70*/  IMAD.WIDE R14, R17, 0x4, R14 ;  /* 0x00000004110e7825 */ /* 0x004fca00078e020e */
[----:B0-----:R-:W2:Y:S01]  /*0e80*/  LDG.E R11, desc[UR6][R14.64] ;  /* 0x000000060e0b7981 */ /* 0x001ea2000c1e1900 */
[----:B---3--:R-:W-:-:S05]  /*0e90*/  IMAD.WIDE R16, R17, 0x4, R12 ;  /* 0x0000000411107825 */ /* 0x008fca00078e020c */
[----:B------:R-:W2:Y:S01]  /*0ea0*/  LDG.E R12, desc[UR6][R16.64] ;  /* 0x00000006100c7981 */ /* 0x000ea2000c1e1900 */
[----:B------:R-:W-:Y:S01]  /*0eb0*/  ISETP.NE.AND P2, PT, R7, 0x1, PT ;  /* 0x000000010700780c */ /* 0x000fe20003f45270 */
[----:B--2---:R-:W-:-:S05]  /*0ec0*/  FMUL R11, R11, R12 ;  /* 0x0000000c0b0b7220 */ /* 0x004fca0000400000 */
[----:B------:R2:W-:Y:S07]  /*0ed0*/  STG.E desc[UR6][R14.64], R11 ;  /* 0x0000000b0e007986 */ /* 0x0005ee000c101906 */
[----:B------:R-:W-:Y:S05]  /*0ee0*/  @!P2 BRA `(.L_x_19) ;  /* 0x000000000038a947 */ /* 0x000fea0003800000 */
[----:B------:R-:W-:-:S04]  /*0ef0*/  IMAD.WIDE.U32 R12, R19, 0x4, R14 ;  /* 0x00000004130c7825 */ /* 0x000fc800078e000e */
[----:B------:R-:W-:Y:S01]  /*0f00*/  IMAD.WIDE.U32 R16, R19, 0x4, R16 ;  /* 0x0000000413107825 */ /* 0x000fe200078e0010 */
[----:B--2---:R-:W2:Y:S04]  /*0f10*/  LDG.E R11, desc[UR6][R12.64] ;  /* 0x000000060c0b7981 */ /* 0x004ea8000c1e1900 */
[----:B------:R-:W2:Y:S01]  /*0f20*/  LDG.E R14, desc[UR6][R16.64] ;  /* 0x00000006100e7981 */ /* 0x000ea2000c1e1900 */
[----:B------:R-:W-:Y:S01]  /*0f30*/  ISETP.NE.AND P2, PT, R7, 0x2, PT ;  /* 0x000000020700780c */ /* 0x000fe20003f45270 */
[----:B--2---:R-:W-:-:S05]  /*0f40*/  FMUL R11, R11, R14 ;  /* 0x0000000e0b0b7220 */ /* 0x004fca0000400000 */
[----:B------:R3:W-:Y:S07]  /*0f50*/  STG.E desc[UR6][R12.64], R11 ;  /* 0x0000000b0c007986 */ /* 0x0007ee000c101906 */
[----:B------:R-:W-:Y:S05]  /*0f60*/  @!P2 BRA `(.L_x_19) ;  /* 0x000000000018a947 */ /* 0x000fea0003800000 */
[----:B------:R-:W-:-:S04]  /*0f70*/  IMAD.WIDE.U32 R16, R19, 0x4, R16 ;  /* 0x0000000413107825 */ /* 0x000fc800078e0010 */
[----:B---3--:R-:W-:Y:S02]  /*0f80*/  IMAD.WIDE.U32 R12, R19, 0x4, R12 ;  /* 0x00000004130c7825 */ /* 0x008fe400078e000c */
[----:B------:R-:W2:Y:S04]  /*0f90*/  LDG.E R16, desc[UR6][R16.64] ;  /* 0x0000000610107981 */ /* 0x000ea8000c1e1900 */
[----:B------:R-:W2:Y:S02]  /*0fa0*/  LDG.E R11, desc[UR6][R12.64] ;  /* 0x000000060c0b7981 */ /* 0x000ea4000c1e1900 */
[----:B--2---:R-:W-:-:S05]  /*0fb0*/  FMUL R11, R11, R16 ;  /* 0x000000100b0b7220 */ /* 0x004fca0000400000 */
[----:B------:R4:W-:Y:S02]  /*0fc0*/  STG.E desc[UR6][R12.64], R11 ;  /* 0x0000000b0c007986 */ /* 0x0009e4000c101906 */
.L_x_19:
[----:B-1----:R-:W-:Y:S01]  /*0fd0*/  HFMA2 R22, -RZ, RZ, 0, 0 ;  /* 0x00000000ff167431 */ /* 0x002fe200000001ff */
[----:B--234-:R-:W-:Y:S01]  /*0fe0*/  MOV R11, RZ ;  /* 0x000000ff000b7202 */ /* 0x01cfe20000000f00 */
[----:B------:R-:W-:Y:S06]  /*0ff0*/  @!P0 BRA `(.L_x_22) ;  /* 0x0000000000e48947 */ /* 0x000fec0003800000 */
[----:B------:R-:W-:Y:S02]  /*1000*/  MOV R22, RZ ;  /* 0x000000ff00167202 */ /* 0x000fe40000000f00 */
[----:B------:R-:W-:-:S07]  /*1010*/  MOV R21, RZ ;  /* 0x000000ff00157202 */ /* 0x000fce0000000f00 */
.L_x_23:
[----:B------:R-:W1:Y:S08]  /*1020*/  LDC R27, c[0x0][0x3a0] ;  /* 0x0000e800ff1b7b82 */ /* 0x000e700000000800 */
[----:B------:R-:W2:Y:S01]  /*1030*/  LDC.64 R12, c[0x0][0x380] ;  /* 0x0000e000ff0c7b82 */ /* 0x000ea20000000a00 */
[----:B-1----:R-:W-:-:S04]  /*1040*/  IMAD R11, R21, R27, R8 ;  /* 0x0000001b150b7224 */ /* 0x002fc800078e0208 */
[----:B--2---:R-:W-:-:S05]  /*1050*/  IMAD.WIDE R12, R11, 0x4, R12 ;  /* 0x000000040b0c7825 */ /* 0x004fca00078e020c */
[----:B0-----:R-:W2:Y:S01]  /*1060*/  LDG.E R29, desc[UR6][R12.64] ;  /* 0x000000060c1d7981 */ /* 0x001ea2000c1e1900 */
[----:B------:R-:W-:-:S05]  /*1070*/  IMAD.WIDE.U32 R24, R27, 0x4, R12 ;  /* 0x000000041b187825 */ /* 0x000fca00078e000c */
[----:B------:R-:W3:Y:S01]  /*1080*/  LDG.E R20, desc[UR6][R24.64] ;  /* 0x0000000618147981 */ /* 0x000ee2000c1e1900 */
[----:B------:R-:W-:-:S05]  /*1090*/  IMAD.WIDE.U32 R14, R27, 0x4, R24 ;  /* 0x000000041b0e7825 */ /* 0x000fca00078e0018 */
[----:B------:R0:W4:Y:S01]  /*10a0*/  LDG.E R11, desc[UR6][R14.64] ;  /* 0x000000060e0b7981 */ /* 0x000122000c1e1900 */
[----:B------:R-:W-:-:S05]  /*10b0*/  IMAD.WIDE.U32 R18, R27, 0x4, R14 ;  /* 0x000000041b127825 */ /* 0x000fca00078e000e */
[----:B------:R1:W5:Y:S01]  /*10c0*/  LDG.E R13, desc[UR6][R18.64] ;  /* 0x00000006120d7981 */ /* 0x000362000c1e1900 */
[----:B------:R-:W-:-:S05]  /*10d0*/  IMAD.WIDE.U32 R16, R27, 0x4, R18 ;  /* 0x000000041b107825 */ /* 0x000fca00078e0012 */
[----:B------:R1:W5:Y:S01]  /*10e0*/  LDG.E R12, desc[UR6][R16.64] ;  /* 0x00000006100c7981 */ /* 0x000362000c1e1900 */
[----:B0-----:R-:W-:-:S05]  /*10f0*/  IMAD.WIDE.U32 R14, R27, 0x4, R16 ;  /* 0x000000041b0e7825 */ /* 0x001fca00078e0010 */
[----:B------:R0:W5:Y:S01]  /*1100*/  LDG.E R26, desc[UR6][R14.64] ;  /* 0x000000060e1a7981 */ /* 0x000162000c1e1900 */
[----:B------:R-:W-:-:S04]  /*1110*/  IMAD.WIDE.U32 R24, R27, 0x4, R14 ;  /* 0x000000041b187825 */ /* 0x000fc800078e000e */
[C---:B-1----:R-:W-:Y:S02]  /*1120*/  IMAD.WIDE.U32 R18, R27.reuse, 0x4, R24 ;  /* 0x000000041b127825 */ /* 0x042fe400078e0018 */
[----:B------:R-:W5:Y:S02]  /*1130*/  LDG.E R25, desc[UR6][R24.64] ;  /* 0x0000000618197981 */ /* 0x000f64000c1e1900 */
[----:B------:R-:W-:-:S05]  /*1140*/  IMAD.WIDE.U32 R16, R27, 0x4, R18 ;  /* 0x000000041b107825 */ /* 0x000fca00078e0012 */
[----:B------:R1:W5:Y:S01]  /*1150*/  LDG.E R23, desc[UR6][R16.64] ;  /* 0x0000000610177981 */ /* 0x000362000c1e1900 */
[----:B0-----:R-:W-:-:S03]  /*1160*/  IMAD.WIDE.U32 R14, R27, 0x4, R16 ;  /* 0x000000041b0e7825 */ /* 0x001fc600078e0010 */
[----:B------:R0:W5:Y:S01]  /*1170*/  LDG.E R24, desc[UR6][R18.64] ;  /* 0x0000000612187981 */ /* 0x000162000c1e1900 */
[----:B-1----:R-:W-:-:S03]  /*1180*/  IMAD.WIDE.U32 R16, R27, 0x4, R14 ;  /* 0x000000041b107825 */ /* 0x002fc600078e000e */
[----:B------:R-:W5:Y:S01]  /*1190*/  LDG.E R14, desc[UR6][R14.64] ;  /* 0x000000060e0e7981 */ /* 0x000f62000c1e1900 */
[----:B0-----:R-:W-:-:S03]  /*11a0*/  IMAD.WIDE.U32 R18, R27, 0x4, R16 ;  /* 0x000000041b127825 */ /* 0x001fc600078e0010 */
[----:B------:R-:W5:Y:S01]  /*11b0*/  LDG.E R28, desc[UR6][R16.64] ;  /* 0x00000006101c7981 */ /* 0x000f62000c1e1900 */
[----:B--2---:R-:W-:-:S03]  /*11c0*/  FADD R29, R29, R22 ;  /* 0x000000161d1d7221 */ /* 0x004fc60000000000 */
[----:B------:R0:W2:Y:S01]  /*11d0*/  LDG.E R22, desc[UR6][R18.64] ;  /* 0x0000000612167981 */ /* 0x0000a2000c1e1900 */
[----:B---3--:R-:W-:Y:S01]  /*11e0*/  FADD R29, R29, R20 ;  /* 0x000000141d1d7221 */ /* 0x008fe20000000000 */
[----:B0-----:R-:W-:-:S05]  /*11f0*/  IMAD.WIDE.U32 R18, R27, 0x4, R18 ;  /* 0x000000041b127825 */ /* 0x001fca00078e0012 */
[----:B------:R0:W3:Y:S01]  /*1200*/  LDG.E R20, desc[UR6][R18.64] ;  /* 0x0000000612147981 */ /* 0x0000e2000c1e1900 */
[----:B----4-:R-:W-:Y:S01]  /*1210*/  FADD R29, R29, R11 ;  /* 0x0000000b1d1d7221 */ /* 0x010fe20000000000 */
[----:B0-----:R-:W-:-:S05]  /*1220*/  IMAD.WIDE.U32 R18, R27, 0x4, R18 ;  /* 0x000000041b127825 */ /* 0x001fca00078e0012 */
[----:B------:R0:W4:Y:S01]  /*1230*/  LDG.E R11, desc[UR6][R18.64] ;  /* 0x00000006120b7981 */ /* 0x000122000c1e1900 */
[----:B------:R-:W-:-:S04]  /*1240*/  IMAD.WIDE.U32 R16, R27, 0x4, R18 ;  /* 0x000000041b107825 */ /* 0x000fc800078e0012 */
[----:B-----5:R-:W-:Y:S01]  /*1250*/  FADD R29, R29, R13 ;  /* 0x0000000d1d1d7221 */ /* 0x020fe20000000000 */
[----:B0-----:R-:W-:Y:S02]  /*1260*/  IMAD.WIDE.U32 R18, R27, 0x4, R16 ;  /* 0x000000041b127825 */ /* 0x001fe400078e0010 */
[----:B------:R-:W5:Y:S04]  /*1270*/  LDG.E R16, desc[UR6][R16.64] ;  /* 0x0000000610107981 */ /* 0x000f68000c1e1900 */
[----:B------:R-:W5:Y:S01]  /*1280*/  LDG.E R13, desc[UR6][R18.64] ;  /* 0x00000006120d7981 */ /* 0x000f62000c1e1900 */
[----:B------:R-:W-:-:S04]  /*1290*/  FADD R29, R29, R12 ;  /* 0x0000000c1d1d7221 */ /* 0x000fc80000000000 */
[----:B------:R-:W-:-:S04]  /*12a0*/  FADD R26, R29, R26 ;  /* 0x0000001a1d1a7221 */ /* 0x000fc80000000000 */
[----:B------:R-:W-:-:S04]  /*12b0*/  FADD R25, R26, R25 ;  /* 0x000000191a197221 */ /* 0x000fc80000000000 */
[----:B------:R-:W-:-:S04]  /*12c0*/  FADD R24, R25, R24 ;  /* 0x0000001819187221 */ /* 0x000fc80000000000 */
[----:B------:R-:W-:-:S04]  /*12d0*/  FADD R23, R24, R23 ;  /* 0x0000001718177221 */ /* 0x000fc80000000000 */
[----:B------:R-:W-:Y:S01]  /*12e0*/  FADD R23, R23, R14 ;  /* 0x0000000e17177221 */ /* 0x000fe20000000000 */
[----:B------:R-:W-:-:S03]  /*12f0*/  IADD3 R21, PT, PT, R21, 0x10, RZ ;  /* 0x0000001015157810 */ /* 0x000fc60007ffe0ff */
[----:B------:R-:W-:Y:S01]  /*1300*/  FADD R23, R23, R28 ;  /* 0x0000001c17177221 */ /* 0x000fe20000000000 */
[----:B------:R-:W-:-:S03]  /*1310*/  ISETP.NE.AND P0, PT, R21, R6, PT ;  /* 0x000000061500720c */ /* 0x000fc60003f05270 */
[----:B--2---:R-:W-:-:S04]  /*1320*/  FADD R23, R23, R22 ;  /* 0x0000001617177221 */ /* 0x004fc80000000000 */
[----:B---3--:R-:W-:-:S04]  /*1330*/  FADD R20, R23, R20 ;  /* 0x0000001417147221 */ /* 0x008fc80000000000 */
[----:B----4-:R-:W-:-:S04]  /*1340*/  FADD R11, R20, R11 ;  /* 0x0000000b140b7221 */ /* 0x010fc80000000000 */
[----:B-----5:R-:W-:-:S04]  /*1350*/  FADD R16, R11, R16 ;  /* 0x000000100b107221 */ /* 0x020fc80000000000 */
[----:B------:R-:W-:Y:S01]  /*1360*/  FADD R22, R16, R13 ;  /* 0x0000000d10167221 */ /* 0x000fe20000000000 */
[----:B------:R-:W-:Y:S06]  /*1370*/  @P0 BRA `(.L_x_23) ;  /* 0xfffffffc00280947 */ /* 0x000fec000383ffff */
[----:B------:R-:W-:-:S07]  /*1380*/  MOV R11, R6 ;  /* 0x00000006000b7202 */ /* 0x000fce0000000f00 */
.L_x_22:
[----:B------:R-:W-:Y:S05]  /*1390*/  @!P1 BRA `(.L_x_24) ;  /* 0x0000000400149947 */ /* 0x000fea0003800000 */
[----:B------:R-:W-:Y:S02]  /*13a0*/  IADD3 R12, PT, PT, R4, -0x1, RZ ;  /* 0xffffffff040c7810 */ /* 0x000fe40007ffe0ff */
[----:B------:R-:W-:Y:S02]  /*13b0*/  ISETP.NE.AND P1, PT, R5, RZ, PT ;  /* 0x000000ff0500720c */ /* 0x000fe40003f25270 */
[----:B------:R-:W-:-:S13]  /*13c0*/  ISETP.GE.U32.AND P0, PT, R12, 0x7, PT ;  /* 0x000000070c00780c */ /* 0x000fda0003f06070 */
[----:B------:R-:W-:Y:S05]  /*13d0*/  @!P0 BRA `(.L_x_25) ;  /* 0x0000000000708947 */ /* 0x000fea0003800000 */
[----:B------:R-:W1:Y:S08]  /*13e0*/  LDC R29, c[0x0][0x3a0] ;  /* 0x0000e800ff1d7b82 */ /* 0x000e700000000800 */
[----:B------:R-:W2:Y:S01]  /*13f0*/  LDC.64 R18, c[0x0][0x380] ;  /* 0x0000e000ff127b82 */ /* 0x000ea20000000a00 */
[----:B-1----:R-:W-:-:S04]  /*1400*/  IMAD R13, R11, R29, R8 ;  /* 0x0000001d0b0d7224 */ /* 0x002fc800078e0208 */
[----:B--2---:R-:W-:-:S04]  /*1410*/  IMAD.WIDE R18, R13, 0x4, R18 ;  /* 0x000000040d127825 */ /* 0x004fc800078e0212 */
[C---:B------:R-:W-:Y:S02]  /*1420*/  IMAD.WIDE.U32 R12, R29.reuse, 0x4, R18 ;  /* 0x000000041d0c7825 */ /* 0x040fe400078e0012 */
        /* <DEDUP_REMOVED lines=23> */
.L_x_25:
        /* <DEDUP_REMOVED lines=13> */
[----:B------:R-:W-:Y:S02]  /*1670*/  IMAD.WIDE.U32 R18, R19, 0x4, R14 ;  /* 0x0000000413127825 */ /* 0x000fe400078e000e */
[----:B------:R-:W4:Y:S04]  /*1680*/  LDG.E R15, desc[UR6][R14.64] ;  /* 0x000000060e0f7981 */ /* 0x000f28000c1e1900 */
[----:B------:R-:W5:Y:S01]  /*1690*/  LDG.E R19, desc[UR6][R18.64] ;  /* 0x0000000612137981 */ /* 0x000f62000c1e1900 */
[----:B------:R-:W-:Y:S01]  /*16a0*/  IADD3 R11, PT, PT, R11, 0x4, RZ ;  /* 0x000000040b0b7810 */ /* 0x000fe20007ffe0ff */
[----:B--2---:R-:W-:-:S04]  /*16b0*/  FADD R22, R22, R17 ;  /* 0x0000001116167221 */ /* 0x004fc80000000000 */
[----:B---3--:R-:W-:-:S04]  /*16c0*/  FADD R22, R22, R13 ;  /* 0x0000000d16167221 */ /* 0x008fc80000000000 */
[----:B----4-:R-:W-:-:S04]  /*16d0*/  FADD R22, R22, R15 ;  /* 0x0000000f16167221 */ /* 0x010fc80000000000 */
[----:B-----5:R-:W-:-:S07]  /*16e0*/  FADD R22, R22, R19 ;  /* 0x0000001316167221 */ /* 0x020fce0000000000 */
.L_x_26:
[----:B------:R-:W-:Y:S05]  /*16f0*/  @!P1 BRA `(.L_x_24) ;  /* 0x00000000003c9947 */ /* 0x000fea0003800000 */
[----:B------:R-:W1:Y:S08]  /*1700*/  LDC R17, c[0x0][0x3a0] ;  /* 0x0000e800ff117b82 */ /* 0x000e700000000800 */
[----:B------:R-:W2:Y:S01]  /*1710*/  LDC.64 R12, c[0x0][0x380] ;  /* 0x0000e000ff0c7b82 */ /* 0x000ea20000000a00 */
[----:B-1----:R-:W-:-:S04]  /*1720*/  IMAD R11, R11, R17, R8 ;  /* 0x000000110b0b7224 */ /* 0x002fc800078e0208 */
[----:B--2---:R-:W-:-:S05]  /*1730*/  IMAD.WIDE R12, R11, 0x4, R12 ;  /* 0x000000040b0c7825 */ /* 0x004fca00078e020c */
[----:B0-----:R-:W2:Y:S01]  /*1740*/  LDG.E R11, desc[UR6][R12.64] ;  /* 0x000000060c0b7981 */ /* 0x001ea2000c1e1900 */
[----:B------:R-:W-:Y:S01]  /*1750*/  ISETP.NE.AND P0, PT, R7, 0x1, PT ;  /* 0x000000010700780c */ /* 0x000fe20003f05270 */
[----:B--2---:R-:W-:-:S12]  /*1760*/  FADD R22, R22, R11 ;  /* 0x0000000b16167221 */ /* 0x004fd80000000000 */
[----:B------:R-:W-:Y:S05]  /*1770*/  @!P0 BRA `(.L_x_24) ;  /* 0x00000000001c8947 */ /* 0x000fea0003800000 */
[----:B------:R-:W-:Y:S01]  /*1780*/  ISETP.NE.AND P0, PT, R7, 0x2, PT ;  /* 0x000000020700780c */ /* 0x000fe20003f05270 */
[----:B------:R-:W-:-:S12]  /*1790*/  IMAD.WIDE.U32 R14, R17, 0x4, R12 ;  /* 0x00000004110e7825 */ /* 0x000fd800078e000c */
[----:B------:R-:W-:Y:S02]  /*17a0*/  @P0 IMAD.WIDE.U32 R12, R17, 0x4, R14 ;  /* 0x00000004110c0825 */ /* 0x000fe400078e000e */
[----:B------:R-:W2:Y:S04]  /*17b0*/  LDG.E R15, desc[UR6][R14.64] ;  /* 0x000000060e0f7981 */ /* 0x000ea8000c1e1900 */
[----:B------:R-:W3:Y:S01]  /*17c0*/  @P0 LDG.E R13, desc[UR6][R12.64] ;  /* 0x000000060c0d0981 */ /* 0x000ee2000c1e1900 */
[----:B--2---:R-:W-:-:S04]  /*17d0*/  FADD R22, R22, R15 ;  /* 0x0000000f16167221 */ /* 0x004fc80000000000 */
[----:B---3--:R-:W-:-:S07]  /*17e0*/  @P0 FADD R22, R22, R13 ;  /* 0x0000000d16160221 */ /* 0x008fce0000000000 */
.L_x_24:
[----:B------:R-:W-:Y:S01]  /*17f0*/  ISETP.GE.U32.AND P0, PT, R2, 0x7, PT ;  /* 0x000000070200780c */ /* 0x000fe20003f06070 */
[----:B------:R-:W-:-:S12]  /*1800*/  HFMA2 R11, -RZ, RZ, 0, 0 ;  /* 0x00000000ff0b7431 */ /* 0x000fd800000001ff */
[----:B------:R-:W-:Y:S05]  /*1810*/  @!P0 BRA `(.L_x_27) ;  /* 0x0000000400308947 */ /* 0x000fea0003800000 */
[----:B------:R-:W-:-:S07]  /*1820*/  MOV R11, RZ ;  /* 0x000000ff000b7202 */ /* 0x000fce0000000f00 */
.L_x_28:
[----:B------:R-:W1:Y:S01]  /*1830*/  LDC R23, c[0x0][0x3a0] ;  /* 0x0000e800ff177b82 */ /* 0x000e620000000800 */
[----:B--2---:R-:W2:Y:S07]  /*1840*/  LDCU UR4, c[0x0][0x3a8] ;  /* 0x00007500ff0477ac */ /* 0x004eae0008000800 */
[----:B------:R-:W3:Y:S08]  /*1850*/  LDC.64 R20, c[0x0][0x380] ;  /* 0x0000e000ff147b82 */ /* 0x000ef00000000a00 */
[----:B------:R-:W4:Y:S01]  /*1860*/  LDC.64 R16, c[0x0][0x388] ;  /* 0x0000e200ff107b82 */ /* 0x000f220000000a00 */
[----:B-1----:R-:W-:-:S07]  /*1870*/  IMAD R15, R11, R23, R8 ;  /* 0x000000170b0f7224 */ /* 0x002fce00078e0208 */
[----:B------:R-:W1:Y:S01]  /*1880*/  LDC.64 R12, c[0x0][0x398] ;  /* 0x0000e600ff0c7b82 */ /* 0x000e620000000a00 */
[----:B---3--:R-:W-:-:S05]  /*1890*/  IMAD.WIDE R20, R15, 0x4, R20 ;  /* 0x000000040f147825 */ /* 0x008fca00078e0214 */
[----:B0-----:R-:W3:Y:S01]  /*18a0*/  LDG.E R19, desc[UR6][R20.64] ;  /* 0x0000000614137981 */ /* 0x001ee2000c1e1900 */
[----:B----4-:R-:W-:-:S05]  /*18b0*/  IMAD.WIDE R16, R15, 0x4, R16 ;  /* 0x000000040f107825 */ /* 0x010fca00078e0210 */
[----:B------:R-:W3:Y:S01]  /*18c0*/  LDG.E R14, desc[UR6][R16.64] ;  /* 0x00000006100e7981 */ /* 0x000ee2000c1e1900 */
[----:B-1----:R-:W-:-:S04]  /*18d0*/  IMAD.WIDE R12, R15, 0x4, R12 ;  /* 0x000000040f0c7825 */ /* 0x002fc800078e020c */
[----:B---3--:R-:W-:Y:S01]  /*18e0*/  FFMA R14, R14, -R22, R19 ;  /* 0x800000160e0e7223 */ /* 0x008fe20000000013 */
[----:B------:R-:W-:-:S04]  /*18f0*/  IMAD.WIDE.U32 R18, R23, 0x4, R16 ;  /* 0x0000000417127825 */ /* 0x000fc800078e0010 */
[----:B--2---:R-:W-:Y:S01]  /*1900*/  FMUL R27, R14, UR4 ;  /* 0x000000040e1b7c20 */ /* 0x004fe20008400000 */
[----:B------:R-:W-:-:S04]  /*1910*/  IMAD.WIDE.U32 R14, R23, 0x4, R20 ;  /* 0x00000004170e7825 */ /* 0x000fc800078e0014 */
[----:B------:R0:W-:Y:S04]  /*1920*/  STG.E desc[UR6][R12.64], R27 ;  /* 0x0000001b0c007986 */ /* 0x0001e8000c101906 */
[----:B------:R-:W2:Y:S04]  /*1930*/  LDG.E R25, desc[UR6][R14.64] ;  /* 0x000000060e197981 */ /* 0x000ea8000c1e1900 */
[----:B------:R-:W2:Y:S01]  /*1940*/  LDG.E R20, desc[UR6][R18.64] ;  /* 0x0000000612147981 */ /* 0x000ea2000c1e1900 */
[----:B------:R-:W-:-:S04]  /*1950*/  IMAD.WIDE.U32 R16, R23, 0x4, R12 ;  /* 0x0000000417107825 */ /* 0x000fc800078e000c */
[----:B--2---:R-:W-:Y:S01]  /*1960*/  FFMA R20, R20, -R22, R25 ;  /* 0x8000001614147223 */ /* 0x004fe20000000019 */
[----:B------:R-:W-:-:S04]  /*1970*/  IMAD.WIDE.U32 R24, R23, 0x4, R18 ;  /* 0x0000000417187825 */ /* 0x000fc800078e0012 */
        /* <DEDUP_REMOVED lines=45> */
[C---:B-1----:R-:W-:Y:S01]  /*1c50*/  IMAD.WIDE.U32 R16, R23.reuse, 0x4, R12 ;  /* 0x0000000417107825 */ /* 0x042fe200078e000c */
[----:B------:R-:W-:-:S02]  /*1c60*/  LOP3.LUT R20, R23, 0x7ffffff8, RZ, 0xc0, !PT ;  /* 0x7ffffff817147812 */ /* 0x000fc400078ec0ff */
[----:B------:R-:W-:-:S04]  /*1c70*/  IADD3 R11, PT, PT, R11, 0x8, RZ ;  /* 0x000000080b0b7810 */ /* 0x000fc80007ffe0ff */
[----:B------:R-:W-:Y:S01]  /*1c80*/  ISETP.NE.AND P0, PT, R11, R20, PT ;  /* 0x000000140b00720c */ /* 0x000fe20003f05270 */
[----:B---3--:R-:W-:-:S04]  /*1c90*/  FFMA R26, R18, -R22, R15 ;  /* 0x80000016121a7223 */ /* 0x008fc8000000000f */
[----:B------:R-:W-:-:S05]  /*1ca0*/  FMUL R21, R26, UR4 ;  /* 0x000000041a157c20 */ /* 0x000fca0008400000 */
[----:B------:R2:W-:Y:S03]  /*1cb0*/  STG.E desc[UR6][R16.64], R21 ;  /* 0x0000001510007986 */ /* 0x0005e6000c101906 */
[----:B------:R-:W-:Y:S05]  /*1cc0*/  @P0 BRA `(.L_x_28) ;  /* 0xfffffff800d80947 */ /* 0x000fea000383ffff */
[----:B------:R-:W-:-:S07]  /*1cd0*/  MOV R11, R20 ;  /* 0x00000014000b7202 */ /* 0x000fce0000000f00 */
.L_x_27:
[----:B------:R-:W-:-:S13]  /*1ce0*/  ISETP.NE.AND P0, PT, R5, RZ, PT ;  /* 0x000000ff0500720c */ /* 0x000fda0003f05270 */
[----:B------:R-:W-:Y:S05]  /*1cf0*/  @!P0 BRA `(.L_x_29) ;  /* 0x0000000400588947 */ /* 0x000fea0003800000 */
[----:B--2---:R-:W-:Y:S02]  /*1d00*/  IADD3 R12, PT, PT, R5, -0x1, RZ ;  /* 0xffffffff050c7810 */ /* 0x004fe40007ffe0ff */
[----:B------:R-:W-:Y:S02]  /*1d10*/  ISETP.NE.AND P1, PT, R7, RZ, PT ;  /* 0x000000ff0700720c */ /* 0x000fe40003f25270 */
[----:B------:R-:W-:-:S13]  /*1d20*/  ISETP.GE.U32.AND P0, PT, R12, 0x3, PT ;  /* 0x000000030c00780c */ /* 0x000fda0003f06070 */
[----:B------:R-:W-:Y:S05]  /*1d30*/  @!P0 BRA `(.L_x_30) ;  /* 0x00000000009c8947 */ /* 0x000fea0003800000 */
[----:B------:R-:W1:Y:S01]  /*1d40*/  LDC R23, c[0x0][0x3a0] ;  /* 0x0000e800ff177b82 */ /* 0x000e620000000800 */
[----:B------:R-:W2:Y:S07]  /*1d50*/  LDCU UR4, c[0x0][0x3a8] ;  /* 0x00007500ff0477ac */ /* 0x000eae0008000800 */
        /* <DEDUP_REMOVED lines=32> */
[----:B-1----:R-:W-:Y:S01]  /*1f60*/  IMAD.WIDE.U32 R16, R23, 0x4, R12 ;  /* 0x0000000417107825 */ /* 0x002fe200078e000c */
[----:B------:R-:W-:-:S03]  /*1f70*/  IADD3 R11, PT, PT, R11, 0x4, RZ ;  /* 0x000000040b0b7810 */ /* 0x000fc60007ffe0ff */
[----:B---3--:R-:W-:-:S04]  /*1f80*/  FFMA R26, R18, -R22, R15 ;  /* 0x80000016121a7223 */ /* 0x008fc8000000000f */
[----:B------:R-:W-:-:S05]  /*1f90*/  FMUL R21, R26, UR4 ;  /* 0x000000041a157c20 */ /* 0x000fca0008400000 */
[----:B------:R2:W-:Y:S02]  /*1fa0*/  STG.E desc[UR6][R16.64], R21 ;  /* 0x0000001510007986 */ /* 0x0005e4000c101906 */
.L_x_30:
[----:B------:R-:W-:Y:S05]  /*1fb0*/  @!P1 BRA `(.L_x_29) ;  /* 0x0000000000a89947 */ /* 0x000fea0003800000 */
[----:B------:R-:W1:Y:S01]  /*1fc0*/  LDCU UR5, c[0x0][0x3a0] ;  /* 0x00007400ff0577ac */ /* 0x000e620008000800 */
[----:B------:R-:W-:Y:S01]  /*1fd0*/  ISETP.NE.AND P0, PT, R7, 0x1, PT ;  /* 0x000000010700780c */ /* 0x000fe20003f05270 */
[----:B-1----:R-:W-:-:S04]  /*1fe0*/  ULOP3.LUT UR4, UR5, 0x1, URZ, 0xc0, !UPT ;  /* 0x0000000105047892 */ /* 0x002fc8000f8ec0ff */
[----:B------:R-:W-:-:S08]  /*1ff0*/  UISETP.NE.U32.AND UP0, UPT, UR4, 0x1, UPT ;  /* 0x000000010400788c */ /* 0x000fd0000bf05070 */
[----:B------:R-:W-:Y:S05]  /*2000*/  @!P0 BRA `(.L_x_31) ;  /* 0x00000000005c8947 */ /* 0x000fea0003800000 */
[----:B------:R-:W1:Y:S01]  /*2010*/  LDC R23, c[0x0][0x3a0] ;  /* 0x0000e800ff177b82 */ /* 0x000e620000000800 */
[----:B------:R-:W3:Y:S07]  /*2020*/  LDCU UR4, c[0x0][0x3a8] ;  /* 0x00007500ff0477ac */ /* 0x000eee0008000800 */
[----:B--2---:R-:W2:Y:S08]  /*2030*/  LDC.64 R20, c[0x0][0x380] ;  /* 0x0000e000ff147b82 */ /* 0x004eb00000000a00 */
[----:B------:R-:W4:Y:S01]  /*2040*/  LDC.64 R18, c[0x0][0x388] ;  /* 0x0000e200ff127b82 */ /* 0x000f220000000a00 */
[----:B-1----:R-:W-:-:S07]  /*2050*/  IMAD R15, R11, R23, R8 ;  /* 0x000000170b0f7224 */ /* 0x002fce00078e0208 */
[----:B------:R-:W1:Y:S01]  /*2060*/  LDC.64 R16, c[0x0][0x398] ;  /* 0x0000e600ff107b82 */ /* 0x000e620000000a00 */
[----:B--2---:R-:W-:-:S05]  /*2070*/  IMAD.WIDE R20, R15, 0x4, R20 ;  /* 0x000000040f147825 */ /* 0x004fca00078e0214 */
[----:B0-----:R-:W2:Y:S01]  /*2080*/  LDG.E R13, desc[UR6][R20.64] ;  /* 0x00000006140d7981 */ /* 0x001ea2000c1e1900 */
[----:B----4-:R-:W-:-:S05]  /*2090*/  IMAD.WIDE R18, R15, 0x4, R18 ;  /* 0x000000040f127825 */ /* 0x010fca00078e0212 */
[----:B------:R-:W2:Y:S01]  /*20a0*/  LDG.E R12, desc[UR6][R18.64] ;  /* 0x00000006120c7981 */ /* 0x000ea2000c1e1900 */
[----:B-1----:R-:W-:-:S04]  /*20b0*/  IMAD.WIDE R16, R15, 0x4, R16 ;  /* 0x000000040f107825 */ /* 0x002fc800078e0210 */
[----:B------:R-:W-:-:S04]  /*20c0*/  IMAD.WIDE.U32 R14, R23, 0x4, R18 ;  /* 0x00000004170e7825 */ /* 0x000fc800078e0012 */
[----:B--2---:R-:W-:-:S04]  /*20d0*/  FFMA R12, R12, -R22, R13 ;  /* 0x800000160c0c7223 */ /* 0x004fc8000000000d */
[----:B---3--:R-:W-:Y:S01]  /*20e0*/  FMUL R25, R12, UR4 ;  /* 0x000000040c197c20 */ /* 0x008fe20008400000 */
[----:B------:R-:W-:-:S04]  /*20f0*/  IMAD.WIDE.U32 R12, R23, 0x4, R20 ;  /* 0x00000004170c7825 */ /* 0x000fc800078e0014 */
        /* <DEDUP_REMOVED lines=8> */
.L_x_31:
[----:B------:R-:W-:Y:S05]  /*2180*/  BRA.U UP0, `(.L_x_29) ;  /* 0x0000000100347547 */ /* 0x000fea000b800000 */
[----:B------:R-:W3:Y:S01]  /*2190*/  LDC.64 R14, c[0x0][0x380] ;  /* 0x0000e000ff0e7b82 */ /* 0x000ee20000000a00 */
[----:B------:R-:W-:Y:S01]  /*21a0*/  IMAD R11, R11, UR5, R8 ;  /* 0x000000050b0b7c24 */ /* 0x000fe2000f8e0208 */
[----:B------:R-:W4:Y:S06]  /*21b0*/  LDCU UR4, c[0x0][0x3a8] ;  /* 0x00007500ff0477ac */ /* 0x000f2c0008000800 */
[----:B--2---:R-:W1:Y:S01]  /*21c0*/  LDC.64 R12, c[0x0][0x388] ;  /* 0x0000e200ff0c7b82 */ /* 0x004e620000000a00 */
[----:B---3--:R-:W-:-:S06]  /*21d0*/  IMAD.WIDE R14, R11, 0x4, R14 ;  /* 0x000000040b0e7825 */ /* 0x008fcc00078e020e */
[----:B0-----:R-:W2:Y:S01]  /*21e0*/  LDG.E R15, desc[UR6][R14.64] ;  /* 0x000000060e0f7981 */ /* 0x001ea2000c1e1900 */
[C---:B-1----:R-:W-:Y:S02]  /*21f0*/  IMAD.WIDE R16, R11.reuse, 0x4, R12 ;  /* 0x000000040b107825 */ /* 0x042fe400078e020c */
[----:B------:R-:W0:Y:S04]  /*2200*/  LDC.64 R12, c[0x0][0x398] ;  /* 0x0000e600ff0c7b82 */ /* 0x000e280000000a00 */
[----:B------:R-:W2:Y:S01]  /*2210*/  LDG.E R16, desc[UR6][R16.64] ;  /* 0x0000000610107981 */ /* 0x000ea2000c1e1900 */
[----:B0-----:R-:W-:-:S04]  /*2220*/  IMAD.WIDE R12, R11, 0x4, R12 ;  /* 0x000000040b0c7825 */ /* 0x001fc800078e020c */
[----:B--2---:R-:W-:-:S04]  /*2230*/  FFMA R22, R16, -R22, R15 ;  /* 0x8000001610167223 */ /* 0x004fc8000000000f */
[----:B----4-:R-:W-:-:S05]  /*2240*/  FMUL R11, R22, UR4 ;  /* 0x00000004160b7c20 */ /* 0x010fca0008400000 */
[----:B------:R3:W-:Y:S02]  /*2250*/  STG.E desc[UR6][R12.64], R11 ;  /* 0x0000000b0c007986 */ /* 0x0007e4000c101906 */
.L_x_29:
[----:B------:R-:W4:Y:S01]  /*2260*/  LDCU UR4, c[0x0][0x3ac] ;  /* 0x00007580ff0477ac */ /* 0x000f220008000800 */
[----:B------:R-:W-:-:S04]  /*2270*/  IADD3 R9, PT, PT, R9, 0x1, RZ ;  /* 0x0000000109097810 */ /* 0x000fc80007ffe0ff */
[----:B----4-:R-:W-:-:S13]  /*2280*/  ISETP.NE.AND P0, PT, R9, UR4, PT ;  /* 0x0000000409007c0c */ /* 0x010fda000bf05270 */
[----:B0-----:R-:W-:Y:S05]  /*2290*/  @!P0 EXIT ;  /* 0x000000000000894d */ /* 0x001fea0003800000 */
[----:B------:R-:W0:Y:S02]  /*22a0*/  LDCU UR4, c[0x0][0x360] ;  /* 0x00006c00ff0477ac */ /* 0x000e240008000800 */
[----:B0-----:R-:W-:-:S05]  /*22b0*/  IMAD R8, R9, UR4, R0 ;  /* 0x0000000409087c24 */ /* 0x001fca000f8e0200 */
[----:B------:R-:W-:-:S13]  /*22c0*/  ISETP.GE.AND P0, PT, R8, R3, PT ;  /* 0x000000030800720c */ /* 0x000fda0003f06270 */
[----:B------:R-:W-:Y:S05]  /*22d0*/  @!P0 BRA `(.L_x_32) ;  /* 0xffffffdc00a88947 */ /* 0x000fea000383ffff */
[----:B------:R-:W-:Y:S05]  /*22e0*/  EXIT ;  /* 0x000000000000794d */ /* 0x000fea0003800000 */
.L_x_33:
        /* <DEDUP_REMOVED lines=9> */
.L_x_156:


//--------------------- .text._Z18max_sum_exp_kernelPfS_ifi --------------------------
	.section	.text._Z18max_sum_exp_kernelPfS_ifi,"ax",@progbits
	.align	128
        .global         _Z18max_sum_exp_kernelPfS_ifi
        .type           _Z18max_sum_exp_kernelPfS_ifi,@function
        .size           _Z18max_sum_exp_kernelPfS_ifi,(.L_x_153 - _Z18max_sum_exp_kernelPfS_ifi)
        .other          _Z18max_sum_exp_kernelPfS_ifi,@"STO_CUDA_ENTRY STV_DEFAULT"
_Z18max_sum_exp_kernelPfS_ifi:
.text._Z18max_sum_exp_kernelPfS_ifi:
[----:B------:R-:W-:Y:S01]  /*0000*/  LDC R1, c[0x0][0x37c] ;  /* 0x0000df00ff017b82 */ /* 0x000fe20000000800 */
[----:B------:R-:W0:Y:S07]  /*0010*/  S2R R5, SR_TID.X ;  /* 0x0000000000057919 */ /* 0x000e2e0000002100 */
[----:B------:R-:W1:Y:S01]  /*0020*/  S2UR UR5, SR_CTAID.X ;  /* 0x00000000000579c3 */ /* 0x000e620000002500 */
[----:B------:R-:W2:Y:S01]  /*0030*/  LDCU UR7, c[0x0][0x390] ;  /* 0x00007200ff0777ac */ /* 0x000ea20008000800 */
[----:B------:R-:W1:Y:S01]  /*0040*/  LDCU UR4, c[0x0][0x360] ;  /* 0x00006c00ff0477ac */ /* 0x000e620008000800 */
[----:B------:R-:W3:Y:S01]  /*0050*/  LDCU UR6, c[0x0][0x398] ;  /* 0x00007300ff0677ac */ /* 0x000ee20008000800 */
[----:B--2---:R-:W-:Y:S01]  /*0060*/  MOV R2, UR7 ;  /* 0x0000000700027c02 */ /* 0x004fe20008000f00 */
[----:B-1----:R-:W-:-:S04]  /*0070*/  UIMAD UR4, UR5, UR4, URZ ;  /* 0x00000004050472a4 */ /* 0x002fc8000f8e02ff */
[----:B------:R-:W-:-:S04]  /*0080*/  IMAD R0, R2, R2, RZ ;  /* 0x0000000202007224 */ /* 0x000fc800078e02ff */
[----:B---3--:R-:W-:Y:S02]  /*0090*/  IMAD R0, R0, UR6, RZ ;  /* 0x0000000600007c24 */ /* 0x008fe4000f8e02ff */
[----:B0-----:R-:W-:-:S05]  /*00a0*/  IMAD R11, R2, UR4, R5 ;  /* 0x00000004020b7c24 */ /* 0x001fca000f8e0205 */
[----:B------:R-:W-:-:S13]  /*00b0*/  ISETP.GE.AND P0, PT, R11, R0, PT ;  /* 0x000000000b00720c */ /* 0x000fda0003f06270 */
[----:B------:R-:W-:Y:S05]  /*00c0*/  @P0 EXIT ;  /* 0x000000000000094d */ /* 0x000fea0003800000 */
[----:B------:R-:W-:Y:S01]  /*00d0*/  ISETP.GE.AND P0, PT, R2, 0x1, PT ;  /* 0x000000010200780c */ /* 0x000fe20003f06270 */
[----:B------:R-:W0:Y:S01]  /*00e0*/  LDCU.64 UR6, c[0x0][0x358] ;  /* 0x00006b00ff0677ac */ /* 0x000e220008000a00 */
[----:B------:R-:W-:-:S11]  /*00f0*/  HFMA2 R9, -RZ, RZ, -2.5625, 0 ;  /* 0xc1200000ff097431 */ /* 0x000fd600000001ff */
[----:B------:R-:W-:Y:S05]  /*0100*/  @!P0 BRA `(.L_x_34) ;  /* 0x0000001000608947 */ /* 0x000fea0003800000 */
[C---:B------:R-:W-:Y:S01]  /*0110*/  IADD3 R12, PT, PT, R2.reuse, -0x1, RZ ;  /* 0xffffffff020c7810 */ /* 0x040fe20007ffe0ff */
[C---:B------:R-:W-:Y:S01]  /*0120*/  IMAD R4, R2.reuse, UR5, RZ ;  /* 0x0000000502047c24 */ /* 0x040fe2000f8e02ff */
[----:B------:R-:W-:Y:S02]  /*0130*/  LOP3.LUT R0, R2, 0x7, RZ, 0xc0, !PT ;  /* 0x0000000702007812 */ /* 0x000fe400078ec0ff */
[----:B------:R-:W-:Y:S02]  /*0140*/  ISETP.GE.U32.AND P0, PT, R12, 0x7, PT ;  /* 0x000000070c00780c */ /* 0x000fe40003f06070 */
[----:B------:R-:W-:Y:S02]  /*0150*/  ISETP.NE.AND P1, PT, R0, RZ, PT ;  /* 0x000000ff0000720c */ /* 0x000fe40003f25270 */
[----:B------:R-:W-:-:S09]  /*0160*/  MOV R9, RZ ;  /* 0x000000ff00097202 */ /* 0x000fd20000000f00 */
[----:B------:R-:W-:Y:S05]  /*0170*/  @!P0 BRA `(.L_x_35) ;  /* 0x0000000000d48947 */ /* 0x000fea0003800000 */
[----:B------:R-:W-:Y:S02]  /*0180*/  LOP3.LUT R9, R2, 0x7ffffff8, RZ, 0xc0, !PT ;  /* 0x7ffffff802097812 */ /* 0x000fe400078ec0ff */
[----:B------:R-:W-:Y:S02]  /*0190*/  MOV R13, R11 ;  /* 0x0000000b000d7202 */ /* 0x000fe40000000f00 */
[----:B------:R-:W-:Y:S02]  /*01a0*/  MOV R8, R4 ;  /* 0x0000000400087202 */ /* 0x000fe40000000f00 */
[----:B------:R-:W-:-:S07]  /*01b0*/  IADD3 R10, PT, PT, -R9, RZ, RZ ;  /* 0x000000ff090a7210 */ /* 0x000fce0007ffe1ff */
.L_x_36:
[----:B------:R-:W1:Y:S08]  /*01c0*/  LDC.64 R6, c[0x0][0x388] ;  /* 0x0000e200ff067b82 */ /* 0x000e700000000a00 */
[----:B--2---:R-:W2:Y:S08]  /*01d0*/  LDC.64 R14, c[0x0][0x380] ;  /* 0x0000e000ff0e7b82 */ /* 0x004eb00000000a00 */
[----:B------:R-:W3:Y:S01]  /*01e0*/  LDC.64 R2, c[0x0][0x390] ;  /* 0x0000e400ff027b82 */ /* 0x000ee20000000a00 */
[----:B-1----:R-:W-:-:S05]  /*01f0*/  IMAD.WIDE R6, R8, 0x4, R6 ;  /* 0x0000000408067825 */ /* 0x002fca00078e0206 */
[----:B0-----:R-:W3:Y:S01]  /*0200*/  LDG.E R17, desc[UR6][R6.64] ;  /* 0x0000000606117981 */ /* 0x001ee2000c1e1900 */
[----:B--2---:R-:W-:-:S05]  /*0210*/  IMAD.WIDE R14, R13, 0x4, R14 ;  /* 0x000000040d0e7825 */ /* 0x004fca00078e020e */
[----:B------:R-:W3:Y:S02]  /*0220*/  LDG.E R16, desc[UR6][R14.64] ;  /* 0x000000060e107981 */ /* 0x000ee4000c1e1900 */
[----:B---3--:R-:W-:Y:S01]  /*0230*/  FFMA R23, R16, R3, -R17 ;  /* 0x0000000310177223 */ /* 0x008fe20000000811 */
[----:B------:R-:W-:-:S04]  /*0240*/  IMAD.WIDE.U32 R16, R2, 0x4, R14 ;  /* 0x0000000402107825 */ /* 0x000fc800078e000e */
[----:B------:R0:W-:Y:S04]  /*0250*/  STG.E desc[UR6][R14.64], R23 ;  /* 0x000000170e007986 */ /* 0x0001e8000c101906 */
[----:B------:R-:W2:Y:S04]  /*0260*/  LDG.E R18, desc[UR6][R16.64] ;  /* 0x0000000610127981 */ /* 0x000ea8000c1e1900 */
[----:B------:R-:W2:Y:S02]  /*0270*/  LDG.E R19, desc[UR6][R6.64+0x4] ;  /* 0x0000040606137981 */ /* 0x000ea4000c1e1900 */
[----:B--2---:R-:W-:Y:S01]  /*0280*/  FFMA R25, R18, R3, -R19 ;  /* 0x0000000312197223 */ /* 0x004fe20000000813 */
[----:B------:R-:W-:-:S04]  /*0290*/  IMAD.WIDE.U32 R18, R2, 0x4, R16 ;  /* 0x0000000402127825 */ /* 0x000fc800078e0010 */
[----:B------:R1:W-:Y:S04]  /*02a0*/  STG.E desc[UR6][R16.64], R25 ;  /* 0x0000001910007986 */ /* 0x0003e8000c101906 */
[----:B------:R-:W2:Y:S04]  /*02b0*/  LDG.E R20, desc[UR6][R18.64] ;  /* 0x0000000612147981 */ /* 0x000ea8000c1e1900 */
[----:B------:R-:W2:Y:S02]  /*02c0*/  LDG.E R21, desc[UR6][R6.64+0x8] ;  /* 0x0000080606157981 */ /* 0x000ea4000c1e1900 */
[----:B--2---:R-:W-:Y:S01]  /*02d0*/  FFMA R27, R20, R3, -R21 ;  /* 0x00000003141b7223 */ /* 0x004fe20000000815 */
[----:B------:R-:W-:-:S04]  /*02e0*/  IMAD.WIDE.U32 R20, R2, 0x4, R18 ;  /* 0x0000000402147825 */ /* 0x000fc800078e0012 */
[----:B------:R2:W-:Y:S04]  /*02f0*/  STG.E desc[UR6][R18.64], R27 ;  /* 0x0000001b12007986 */ /* 0x0005e8000c101906 */
[----:B0-----:R-:W3:Y:S04]  /*0300*/  LDG.E R14, desc[UR6][R20.64] ;  /* 0x00000006140e7981 */ /* 0x001ee8000c1e1900 */
[----:B------:R-:W3:Y:S02]  /*0310*/  LDG.E R15, desc[UR6][R6.64+0xc] ;  /* 0x00000c06060f7981 */ /* 0x000ee4000c1e1900 */
[----:B---3--:R-:W-:Y:S01]  /*0320*/  FFMA R23, R14, R3, -R15 ;  /* 0x000000030e177223 */ /* 0x008fe2000000080f */
[----:B------:R-:W-:-:S04]  /*0330*/  IMAD.WIDE.U32 R14, R2, 0x4, R20 ;  /* 0x00000004020e7825 */ /* 0x000fc800078e0014 */
[----:B------:R0:W-:Y:S04]  /*0340*/  STG.E desc[UR6][R20.64], R23 ;  /* 0x0000001714007986 */ /* 0x0001e8000c101906 */
[----:B-1----:R-:W3:Y:S04]  /*0350*/  LDG.E R16, desc[UR6][R14.64] ;  /* 0x000000060e107981 */ /* 0x002ee8000c1e1900 */
[----:B------:R-:W3:Y:S02]  /*0360*/  LDG.E R17, desc[UR6][R6.64+0x10] ;  /* 0x0000100606117981 */ /* 0x000ee4000c1e1900 */
[----:B---3--:R-:W-:Y:S01]  /*0370*/  FFMA R25, R16, R3, -R17 ;  /* 0x0000000310197223 */ /* 0x008fe20000000811 */
[----:B------:R-:W-:-:S04]  /*0380*/  IMAD.WIDE.U32 R16, R2, 0x4, R14 ;  /* 0x0000000402107825 */ /* 0x000fc800078e000e */
[----:B------:R1:W-:Y:S04]  /*0390*/  STG.E desc[UR6][R14.64], R25 ;  /* 0x000000190e007986 */ /* 0x0003e8000c101906 */
[----:B--2---:R-:W2:Y:S04]  /*03a0*/  LDG.E R18, desc[UR6][R16.64] ;  /* 0x0000000610127981 */ /* 0x004ea8000c1e1900 */
        /* <DEDUP_REMOVED lines=10> */
[----:B------:R-:W3:Y:S01]  /*0450*/  LDG.E R14, desc[UR6][R20.64] ;  /* 0x00000006140e7981 */ /* 0x000ee2000c1e1900 */
[----:B------:R-:W-:-:S04]  /*0460*/  IADD3 R10, PT, PT, R10, 0x8, RZ ;  /* 0x000000080a0a7810 */ /* 0x000fc80007ffe0ff */
[----:B------:R-:W-:Y:S02]  /*0470*/  ISETP.NE.AND P0, PT, R10, RZ, PT ;  /* 0x000000ff0a00720c */ /* 0x000fe40003f05270 */
[----:B------:R-:W-:Y:S02]  /*0480*/  IADD3 R8, PT, PT, R8, 0x8, RZ ;  /* 0x0000000808087810 */ /* 0x000fe40007ffe0ff */
[----:B------:R-:W-:Y:S01]  /*0490*/  LEA R13, R2, R13, 0x3 ;  /* 0x0000000d020d7211 */ /* 0x000fe200078e18ff */
[----:B---3--:R-:W-:-:S05]  /*04a0*/  FFMA R15, R14, R3, -R15 ;  /* 0x000000030e0f7223 */ /* 0x008fca000000080f */
[----:B------:R2:W-:Y:S03]  /*04b0*/  STG.E desc[UR6][R20.64], R15 ;  /* 0x0000000f14007986 */ /* 0x0005e6000c101906 */
[----:B------:R-:W-:Y:S05]  /*04c0*/  @P0 BRA `(.L_x_36) ;  /* 0xfffffffc003c0947 */ /* 0x000fea000383ffff */
.L_x_35:
[----:B------:R-:W-:Y:S05]  /*04d0*/  @!P1 BRA `(.L_x_37) ;  /* 0x0000000000fc9947 */ /* 0x000fea0003800000 */
[----:B------:R-:W-:Y:S02]  /*04e0*/  ISETP.GE.U32.AND P0, PT, R0, 0x4, PT ;  /* 0x000000040000780c */ /* 0x000fe40003f06070 */
[----:B------:R-:W-:-:S04]  /*04f0*/  LOP3.LUT R8, R2, 0x3, RZ, 0xc0, !PT ;  /* 0x0000000302087812 */ /* 0x000fc800078ec0ff */
[----:B------:R-:W-:-:S07]  /*0500*/  ISETP.NE.AND P1, PT, R8, RZ, PT ;  /* 0x000000ff0800720c */ /* 0x000fce0003f25270 */
[----:B------:R-:W-:Y:S06]  /*0510*/  @!P0 BRA `(.L_x_38) ;  /* 0x00000000006c8947 */ /* 0x000fec0003800000 */
[----:B------:R-:W1:Y:S01]  /*0520*/  LDC.64 R6, c[0x0][0x380] ;  /* 0x0000e000ff067b82 */ /* 0x000e620000000a00 */
[----:B------:R-:W-:Y:S01]  /*0530*/  IADD3 R13, PT, PT, R4, R9, RZ ;  /* 0x00000009040d7210 */ /* 0x000fe20007ffe0ff */
[----:B------:R-:W-:Y:S01]  /*0540*/  IMAD R3, R9, R2, R11 ;  /* 0x0000000209037224 */ /* 0x000fe200078e020b */
[----:B------:R-:W3:Y:S05]  /*0550*/  LDCU UR5, c[0x0][0x394] ;  /* 0x00007280ff0577ac */ /* 0x000eea0008000800 */
[----:B--2---:R-:W2:Y:S01]  /*0560*/  LDC.64 R14, c[0x0][0x388] ;  /* 0x0000e200ff0e7b82 */ /* 0x004ea20000000a00 */
[----:B-1----:R-:W-:-:S05]  /*0570*/  IMAD.WIDE R6, R3, 0x4, R6 ;  /* 0x0000000403067825 */ /* 0x002fca00078e0206 */
[----:B0-----:R-:W3:Y:S01]  /*0580*/  LDG.E R3, desc[UR6][R6.64] ;  /* 0x0000000606037981 */ /* 0x001ee2000c1e1900 */
[----:B--2---:R-:W-:-:S05]  /*0590*/  IMAD.WIDE R14, R13, 0x4, R14 ;  /* 0x000000040d0e7825 */ /* 0x004fca00078e020e */
[----:B------:R-:W3:Y:S01]  /*05a0*/  LDG.E R10, desc[UR6][R14.64] ;  /* 0x000000060e0a7981 */ /* 0x000ee2000c1e1900 */
[----:B------:R-:W-:-:S04]  /*05b0*/  IMAD.WIDE.U32 R16, R2, 0x4, R6 ;  /* 0x0000000402107825 */ /* 0x000fc800078e0006 */
[----:B---3--:R-:W-:-:S05]  /*05c0*/  FFMA R3, R3, UR5, -R10 ;  /* 0x0000000503037c23 */ /* 0x008fca000800080a */
[----:B------:R0:W-:Y:S04]  /*05d0*/  STG.E desc[UR6][R6.64], R3 ;  /* 0x0000000306007986 */ /* 0x0001e8000c101906 */
[----:B------:R-:W2:Y:S04]  /*05e0*/  LDG.E R10, desc[UR6][R16.64] ;  /* 0x00000006100a7981 */ /* 0x000ea8000c1e1900 */
[----:B------:R-:W2:Y:S01]  /*05f0*/  LDG.E R13, desc[UR6][R14.64+0x4] ;  /* 0x000004060e0d7981 */ /* 0x000ea2000c1e1900 */
[----:B------:R-:W-:-:S04]  /*0600*/  IMAD.WIDE.U32 R18, R2, 0x4, R16 ;  /* 0x0000000402127825 */ /* 0x000fc800078e0010 */
[----:B--2---:R-:W-:-:S05]  /*0610*/  FFMA R13, R10, UR5, -R13 ;  /* 0x000000050a0d7c23 */ /* 0x004fca000800080d */
[----:B------:R1:W-:Y:S04]  /*0620*/  STG.E desc[UR6][R16.64], R13 ;  /* 0x0000000d10007986 */ /* 0x0003e8000c101906 */
[----:B------:R-:W2:Y:S04]  /*0630*/  LDG.E R10, desc[UR6][R18.64] ;  /* 0x00000006120a7981 */ /* 0x000ea8000c1e1900 */
[----:B------:R-:W2:Y:S02]  /*0640*/  LDG.E R21, desc[UR6][R14.64+0x8] ;  /* 0x000008060e157981 */ /* 0x000ea4000c1e1900 */
[----:B--2---:R-:W-:Y:S01]  /*0650*/  FFMA R23, R10, UR5, -R21 ;  /* 0x000000050a177c23 */ /* 0x004fe20008000815 */
[----:B------:R-:W-:-:S04]  /*0660*/  IMAD.WIDE.U32 R20, R2, 0x4, R18 ;  /* 0x0000000402147825 */ /* 0x000fc800078e0012 */
[----:B------:R1:W-:Y:S04]  /*0670*/  STG.E desc[UR6][R18.64], R23 ;  /* 0x0000001712007986 */ /* 0x0003e8000c101906 */
[----:B0-----:R-:W2:Y:S04]  /*0680*/  LDG.E R6, desc[UR6][R14.64+0xc] ;  /* 0x00000c060e067981 */ /* 0x001ea8000c1e1900 */
[----:B------:R-:W2:Y:S01]  /*0690*/  LDG.E R3, desc[UR6][R20.64] ;  /* 0x0000000614037981 */ /* 0x000ea2000c1e1900 */
[----:B------:R-:W-:Y:S01]  /*06a0*/  IADD3 R9, PT, PT, R9, 0x4, RZ ;  /* 0x0000000409097810 */ /* 0x000fe20007ffe0ff */
[----:B--2---:R-:W-:-:S05]  /*06b0*/  FFMA R3, R3, UR5, -R6 ;  /* 0x0000000503037c23 */ /* 0x004fca0008000806 */
[----:B------:R1:W-:Y:S02]  /*06c0*/  STG.E desc[UR6][R20.64], R3 ;  /* 0x0000000314007986 */ /* 0x0003e4000c101906 */
.L_x_38:
[----:B------:R-:W-:Y:S05]  /*06d0*/  @!P1 BRA `(.L_x_37) ;  /* 0x00000000007c9947 */ /* 0x000fea0003800000 */
[----:B-12---:R-:W1:Y:S01]  /*06e0*/  LDC.64 R18, c[0x0][0x380] ;  /* 0x0000e000ff127b82 */ /* 0x006e620000000a00 */
[----:B------:R-:W-:-:S07]  /*06f0*/  ISETP.NE.AND P0, PT, R8, 0x1, PT ;  /* 0x000000010800780c */ /* 0x000fce0003f05270 */
[----:B------:R-:W2:Y:S06]  /*0700*/  LDC.64 R6, c[0x0][0x388] ;  /* 0x0000e200ff067b82 */ /* 0x000eac0000000a00 */
[----:B------:R-:W-:Y:S01]  /*0710*/  @P0 IADD3 R21, PT, PT, R4, R9, RZ ;  /* 0x0000000904150210 */ /* 0x000fe20007ffe0ff */
[----:B------:R-:W-:Y:S01]  /*0720*/  @P0 IMAD R3, R9, R2, R11 ;  /* 0x0000000209030224 */ /* 0x000fe200078e020b */
[----:B------:R-:W3:Y:S03]  /*0730*/  @P0 LDC R22, c[0x0][0x394] ;  /* 0x0000e500ff160b82 */ /* 0x000ee60000000800 */
[----:B-1----:R-:W-:-:S05]  /*0740*/  @P0 IMAD.WIDE R18, R3, 0x4, R18 ;  /* 0x0000000403120825 */ /* 0x002fca00078e0212 */
[----:B------:R-:W1:Y:S01]  /*0750*/  LDC.64 R16, c[0x0][0x388] ;  /* 0x0000e200ff107b82 */ /* 0x000e620000000a00 */
[----:B0-----:R-:W3:Y:S01]  /*0760*/  @P0 LDG.E R3, desc[UR6][R18.64] ;  /* 0x0000000612030981 */ /* 0x001ee2000c1e1900 */
[----:B--2---:R-:W-:-:S06]  /*0770*/  @P0 IMAD.WIDE R20, R21, 0x4, R6 ;  /* 0x0000000415140825 */ /* 0x004fcc00078e0206 */
[----:B------:R-:W0:Y:S01]  /*0780*/  LDC.64 R14, c[0x0][0x380] ;  /* 0x0000e000ff0e7b82 */ /* 0x000e220000000a00 */
[----:B------:R-:W3:Y:S01]  /*0790*/  @P0 LDG.E R6, desc[UR6][R20.64] ;  /* 0x0000000614060981 */ /* 0x000ee2000c1e1900 */
[----:B------:R-:W-:-:S04]  /*07a0*/  LOP3.LUT R10, R2, 0x1, RZ, 0xc0, !PT ;  /* 0x00000001020a7812 */ /* 0x000fc800078ec0ff */
[----:B------:R-:W-:Y:S01]  /*07b0*/  ISETP.NE.U32.AND P1, PT, R10, 0x1, PT ;  /* 0x000000010a00780c */ /* 0x000fe20003f25070 */
[----:B---3--:R-:W-:Y:S01]  /*07c0*/  @P0 FFMA R3, R3, R22, -R6 ;  /* 0x0000001603030223 */ /* 0x008fe20000000806 */
[----:B------:R-:W-:-:S04]  /*07d0*/  @P0 IMAD.WIDE.U32 R6, R2, 0x4, R18 ;  /* 0x0000000402060825 */ /* 0x000fc800078e0012 */
[----:B------:R2:W-:Y:S04]  /*07e0*/  @P0 STG.E desc[UR6][R18.64], R3 ;  /* 0x0000000312000986 */ /* 0x0005e8000c101906 */
[----:B------:R-:W3:Y:S04]  /*07f0*/  @P0 LDG.E R13, desc[UR6][R20.64+0x4] ;  /* 0x00000406140d0981 */ /* 0x000ee8000c1e1900 */
[----:B------:R-:W3:Y:S01]  /*0800*/  @P0 LDG.E R8, desc[UR6][R6.64] ;  /* 0x0000000606080981 */ /* 0x000ee2000c1e1900 */
[----:B------:R-:W-:-:S04]  /*0810*/  @P0 IADD3 R9, PT, PT, R9, 0x2, RZ ;  /* 0x0000000209090810 */ /* 0x000fc80007ffe0ff */
[----:B------:R-:W-:Y:S01]  /*0820*/  @!P1 IADD3 R23, PT, PT, R4, R9, RZ ;  /* 0x0000000904179210 */ /* 0x000fe20007ffe0ff */
[----:B------:R-:W-:Y:S01]  /*0830*/  @!P1 IMAD R9, R9, R2, R11 ;  /* 0x0000000209099224 */ /* 0x000fe200078e020b */
[----:B------:R-:W4:Y:S03]  /*0840*/  @!P1 LDC R4, c[0x0][0x394] ;  /* 0x0000e500ff049b82 */ /* 0x000f260000000800 */
[----:B-1----:R-:W-:-:S04]  /*0850*/  @!P1 IMAD.WIDE R16, R23, 0x4, R16 ;  /* 0x0000000417109825 */ /* 0x002fc800078e0210 */
[----:B0-----:R-:W-:-:S04]  /*0860*/  @!P1 IMAD.WIDE R14, R9, 0x4, R14 ;  /* 0x00000004090e9825 */ /* 0x001fc800078e020e */
[----:B---3--:R-:W-:-:S05]  /*0870*/  @P0 FFMA R13, R8, R22, -R13 ;  /* 0x00000016080d0223 */ /* 0x008fca000000080d */
[----:B------:R3:W-:Y:S04]  /*0880*/  @P0 STG.E desc[UR6][R6.64], R13 ;  /* 0x0000000d06000986 */ /* 0x0007e8000c101906 */
[----:B------:R-:W4:Y:S04]  /*0890*/  @!P1 LDG.E R16, desc[UR6][R16.64] ;  /* 0x0000000610109981 */ /* 0x000f28000c1e1900 */
[----:B--2---:R-:W4:Y:S02]  /*08a0*/  @!P1 LDG.E R3, desc[UR6][R14.64] ;  /* 0x000000060e039981 */ /* 0x004f24000c1e1900 */
[----:B----4-:R-:W-:-:S05]  /*08b0*/  @!P1 FFMA R3, R3, R4, -R16 ;  /* 0x0000000403039223 */ /* 0x010fca0000000810 */
[----:B------:R3:W-:Y:S02]  /*08c0*/  @!P1 STG.E desc[UR6][R14.64], R3 ;  /* 0x000000030e009986 */ /* 0x0007e4000c101906 */
.L_x_37:
[----:B------:R-:W-:Y:S01]  /*08d0*/  ISETP.GE.U32.AND P1, PT, R12, 0xf, PT ;  /* 0x0000000f0c00780c */ /* 0x000fe20003f26070 */
[----:B------:R-:W-:Y:S01]  /*08e0*/  HFMA2 R9, -RZ, RZ, -2.5625, 0 ;  /* 0xc1200000ff097431 */ /* 0x000fe200000001ff */
[----:B------:R-:W-:Y:S02]  /*08f0*/  LOP3.LUT R4, R2, 0xf, RZ, 0xc0, !PT ;  /* 0x0000000f02047812 */ /* 0x000fe400078ec0ff */
[----:B---3--:R-:W-:Y:S02]  /*0900*/  MOV R6, RZ ;  /* 0x000000ff00067202 */ /* 0x008fe40000000f00 */
[----:B------:R-:W-:-:S07]  /*0910*/  ISETP.NE.AND P0, PT, R4, RZ, PT ;  /* 0x000000ff0400720c */ /* 0x000fce0003f05270 */
[----:B------:R-:W-:Y:S06]  /*0920*/  @!P1 BRA `(.L_x_39) ;  /* 0x0000000400289947 */ /* 0x000fec0003800000 */
[----:B------:R-:W-:Y:S02]  /*0930*/  LOP3.LUT R6, R2, 0x7ffffff0, RZ, 0xc0, !PT ;  /* 0x7ffffff002067812 */ /* 0x000fe400078ec0ff */
[----:B------:R-:W-:Y:S02]  /*0940*/  MOV R9, 0xc1200000 ;  /* 0xc120000000097802 */ /* 0x000fe40000000f00 */
[----:B------:R-:W-:Y:S02]  /*0950*/  MOV R7, R11 ;  /* 0x0000000b00077202 */ /* 0x000fe40000000f00 */
[----:B-1----:R-:W-:-:S07]  /*0960*/  IADD3 R3, PT, PT, -R6, RZ, RZ ;  /* 0x000000ff06037210 */ /* 0x002fce0007ffe1ff */
.L_x_40:
[----:B--2---:R-:W1:Y:S08]  /*0970*/  LDC.64 R14, c[0x0][0x380] ;  /* 0x0000e000ff0e7b82 */ /* 0x004e700000000a00 */
[----:B------:R-:W2:Y:S01]  /*0980*/  LDC R2, c[0x0][0x390] ;  /* 0x0000e400ff027b82 */ /* 0x000ea20000000800 */
[----:B-1----:R-:W-:-:S05]  /*0990*/  IMAD.WIDE R14, R7, 0x4, R14 ;  /* 0x00000004070e7825 */ /* 0x002fca00078e020e */
[----:B0-----:R-:W3:Y:S01]  /*09a0*/  LDG.E R8, desc[UR6][R14.64] ;  /* 0x000000060e087981 */ /* 0x001ee2000c1e1900 */
[----:B--2---:R-:W-:-:S05]  /*09b0*/  IMAD.WIDE.U32 R16, R2, 0x4, R14 ;  /* 0x0000000402107825 */ /* 0x004fca00078e000e */
[----:B------:R-:W2:Y:S01]  /*09c0*/  LDG.E R10, desc[UR6][R16.64] ;  /* 0x00000006100a7981 */ /* 0x000ea2000c1e1900 */
[----:B------:R-:W-:-:S05]  /*09d0*/  IMAD.WIDE.U32 R18, R2, 0x4, R16 ;  /* 0x0000000402127825 */ /* 0x000fca00078e0010 */
[----:B------:R-:W4:Y:S01]  /*09e0*/  LDG.E R27, desc[UR6][R18.64] ;  /* 0x00000006121b7981 */ /* 0x000f22000c1e1900 */
[----:B------:R-:W-:-:S05]  /*09f0*/  IMAD.WIDE.U32 R12, R2, 0x4, R18 ;  /* 0x00000004020c7825 */ /* 0x000fca00078e0012 */
[----:B------:R0:W5:Y:S02]  /*0a00*/  LDG.E R26, desc[UR6][R12.64] ;  /* 0x000000060c1a7981 */ /* 0x000164000c1e1900 */
[----:B0-----:R-:W-:-:S05]  /*0a10*/  IMAD.WIDE.U32 R12, R2, 0x4, R12 ;  /* 0x00000004020c7825 */ /* 0x001fca00078e000c */
[----:B------:R-:W5:Y:S01]  /*0a20*/  LDG.E R25, desc[UR6][R12.64] ;  /* 0x000000060c197981 */ /* 0x000f62000c1e1900 */
[----:B------:R-:W-:-:S05]  /*0a30*/  IMAD.WIDE.U32 R28, R2, 0x4, R12 ;  /* 0x00000004021c7825 */ /* 0x000fca00078e000c */
[----:B------:R0:W5:Y:S02]  /*0a40*/  LDG.E R24, desc[UR6][R28.64] ;  /* 0x000000061c187981 */ /* 0x000164000c1e1900 */
[----:B0-----:R-:W-:-:S05]  /*0a50*/  IMAD.WIDE.U32 R28, R2, 0x4, R28 ;  /* 0x00000004021c7825 */ /* 0x001fca00078e001c */
[----:B------:R-:W5:Y:S01]  /*0a60*/  LDG.E R23, desc[UR6][R28.64] ;  /* 0x000000061c177981 */ /* 0x000f62000c1e1900 */
[----:B------:R-:W-:-:S05]  /*0a70*/  IMAD.WIDE.U32 R14, R2, 0x4, R28 ;  /* 0x00000004020e7825 */ /* 0x000fca00078e001c */
[----:B------:R-:W5:Y:S01]  /*0a80*/  LDG.E R22, desc[UR6][R14.64] ;  /* 0x000000060e167981 */ /* 0x000f62000c1e1900 */
[----:B------:R-:W-:-:S05]  /*0a90*/  IMAD.WIDE.U32 R16, R2, 0x4, R14 ;  /* 0x0000000402107825 */ /* 0x000fca00078e000e */
        /* <DEDUP_REMOVED lines=8> */
[----:B------:R0:W5:Y:S02]  /*0b20*/  LDG.E R28, desc[UR6][R14.64] ;  /* 0x000000060e1c7981 */ /* 0x000164000c1e1900 */
[----:B0-----:R-:W-:-:S05]  /*0b30*/  IMAD.WIDE.U32 R14, R2, 0x4, R14 ;  /* 0x00000004020e7825 */ /* 0x001fca00078e000e */
[----:B------:R-:W5:Y:S01]  /*0b40*/  LDG.E R29, desc[UR6][R14.64] ;  /* 0x000000060e1d7981 */ /* 0x000f62000c1e1900 */
[----:B------:R-:W-:-:S04]  /*0b50*/  IMAD.WIDE.U32 R16, R2, 0x4, R14 ;  /* 0x0000000402107825 */ /* 0x000fc800078e000e */
[C---:B------:R-:W-:Y:S01]  /*0b60*/  IMAD.WIDE.U32 R18, R2.reuse, 0x4, R16 ;  /* 0x0000000402127825 */ /* 0x040fe200078e0010 */
[----:B------:R-:W5:Y:S05]  /*0b70*/  LDG.E R14, desc[UR6][R16.64] ;  /* 0x00000006100e7981 */ /* 0x000f6a000c1e1900 */
[----:B------:R-:W5:Y:S01]  /*0b80*/  LDG.E R18, desc[UR6][R18.64] ;  /* 0x0000000612127981 */ /* 0x000f62000c1e1900 */
[----:B------:R-:W-:Y:S02]  /*0b90*/  IADD3 R3, PT, PT, R3, 0x10, RZ ;  /* 0x0000001003037810 */ /* 0x000fe40007ffe0ff */
[----:B------:R-:W-:Y:S02]  /*0ba0*/  LEA R7, R2, R7, 0x4 ;  /* 0x0000000702077211 */ /* 0x000fe400078e20ff */
[----:B------:R-:W-:-:S02]  /*0bb0*/  ISETP.NE.AND P2, PT, R3, RZ, PT ;  /* 0x000000ff0300720c */ /* 0x000fc40003f45270 */
[----:B---3--:R-:W-:-:S04]  /*0bc0*/  FSETP.GEU.AND P1, PT, R9, R8, PT ;  /* 0x000000080900720b */ /* 0x008fc80003f2e000 */
[----:B------:R-:W-:-:S04]  /*0bd0*/  FSEL R9, R8, R9, !P1 ;  /* 0x0000000908097208 */ /* 0x000fc80004800000 */
[----:B--2---:R-:W-:-:S04]  /*0be0*/  FSETP.GEU.AND P1, PT, R9, R10, PT ;  /* 0x0000000a0900720b */ /* 0x004fc80003f2e000 */
[----:B------:R-:W-:-:S04]  /*0bf0*/  FSEL R10, R10, R9, !P1 ;  /* 0x000000090a0a7208 */ /* 0x000fc80004800000 */
[----:B----4-:R-:W-:-:S04]  /*0c00*/  FSETP.GEU.AND P1, PT, R10, R27, PT ;  /* 0x0000001b0a00720b */ /* 0x010fc80003f2e000 */
[----:B------:R-:W-:-:S04]  /*0c10*/  FSEL R27, R27, R10, !P1 ;  /* 0x0000000a1b1b7208 */ /* 0x000fc80004800000 */
[----:B-----5:R-:W-:-:S04]  /*0c20*/  FSETP.GEU.AND P1, PT, R27, R26, PT ;  /* 0x0000001a1b00720b */ /* 0x020fc80003f2e000 */
[----:B------:R-:W-:-:S04]  /*0c30*/  FSEL R26, R26, R27, !P1 ;  /* 0x0000001b1a1a7208 */ /* 0x000fc80004800000 */
[----:B------:R-:W-:-:S04]  /*0c40*/  FSETP.GEU.AND P1, PT, R26, R25, PT ;  /* 0x000000191a00720b */ /* 0x000fc80003f2e000 */
        /* <DEDUP_REMOVED lines=22> */
[----:B------:R-:W-:Y:S01]  /*0db0*/  FSEL R9, R18, R9, !P1 ;  /* 0x0000000912097208 */ /* 0x000fe20004800000 */
[----:B------:R-:W-:Y:S08]  /*0dc0*/  @P2 BRA `(.L_x_40) ;  /* 0xfffffff800e82947 */ /* 0x000ff0000383ffff */
.L_x_39:
[----:B------:R-:W-:Y:S05]  /*0dd0*/  @!P0 BRA `(.L_x_34) ;  /* 0x00000004002c8947 */ /* 0x000fea0003800000 */
[----:B------:R-:W-:Y:S02]  /*0de0*/  ISETP.GE.U32.AND P1, PT, R4, 0x8, PT ;  /* 0x000000080400780c */ /* 0x000fe40003f26070 */
[----:B------:R-:W-:-:S11]  /*0df0*/  ISETP.NE.AND P0, PT, R0, RZ, PT ;  /* 0x000000ff0000720c */ /* 0x000fd60003f05270 */
[----:B------:R-:W-:Y:S05]  /*0e00*/  @!P1 BRA `(.L_x_41) ;  /* 0x00000000008c9947 */ /* 0x000fea0003800000 */
[----:B-1----:R-:W1:Y:S01]  /*0e10*/  LDC.64 R12, c[0x0][0x380] ;  /* 0x0000e000ff0c7b82 */ /* 0x002e620000000a00 */
[----:B------:R-:W-:-:S04]  /*0e20*/  IMAD R3, R6, R2, R11 ;  /* 0x0000000206037224 */ /* 0x000fc800078e020b */
[----:B-1----:R-:W-:-:S05]  /*0e30*/  IMAD.WIDE R12, R3, 0x4, R12 ;  /* 0x00000004030c7825 */ /* 0x002fca00078e020c */
[----:B0-----:R0:W3:Y:S01]  /*0e40*/  LDG.E R4, desc[UR6][R12.64] ;  /* 0x000000060c047981 */ /* 0x0010e2000c1e1900 */
[----:B--2---:R-:W-:-:S05]  /*0e50*/  IMAD.WIDE.U32 R14, R2, 0x4, R12 ;  /* 0x00000004020e7825 */ /* 0x004fca00078e000c */
[----:B------:R1:W2:Y:S01]  /*0e60*/  LDG.E R3, desc[UR6][R14.64] ;  /* 0x000000060e037981 */ /* 0x0002a2000c1e1900 */
[----:B------:R-:W-:-:S05]  /*0e70*/  IMAD.WIDE.U32 R16, R2, 0x4, R14 ;  /* 0x0000000402107825 */ /* 0x000fca00078e000e */
[----:B------:R-:W4:Y:S01]  /*0e80*/  LDG.E R8, desc[UR6][R16.64] ;  /* 0x0000000610087981 */ /* 0x000f22000c1e1900 */
[----:B------:R-:W-:-:S05]  /*0e90*/  IMAD.WIDE.U32 R18, R2, 0x4, R16 ;  /* 0x0000000402127825 */ /* 0x000fca00078e0010 */
[----:B------:R-:W5:Y:S01]  /*0ea0*/  LDG.E R10, desc[UR6][R18.64] ;  /* 0x00000006120a7981 */ /* 0x000f62000c1e1900 */
[----:B------:R-:W-:-:S05]  /*0eb0*/  IMAD.WIDE.U32 R20, R2, 0x4, R18 ;  /* 0x0000000402147825 */ /* 0x000fca00078e0012 */
[----:B------:R-:W5:Y:S01]  /*0ec0*/  LDG.E R24, desc[UR6][R20.64] ;  /* 0x0000000614187981 */ /* 0x000f62000c1e1900 */
[----:B------:R-:W-:-:S05]  /*0ed0*/  IMAD.WIDE.U32 R22, R2, 0x4, R20 ;  /* 0x0000000402167825 */ /* 0x000fca00078e0014 */
[----:B------:R-:W5:Y:S01]  /*0ee0*/  LDG.E R26, desc[UR6][R22.64] ;  /* 0x00000006161a7981 */ /* 0x000f62000c1e1900 */
[----:B0-----:R-:W-:-:S05]  /*0ef0*/  IMAD.WIDE.U32 R12, R2, 0x4, R22 ;  /* 0x00000004020c7825 */ /* 0x001fca00078e0016 */
[----:B------:R-:W5:Y:S01]  /*0f00*/  LDG.E R28, desc[UR6][R12.64] ;  /* 0x000000060c1c7981 */ /* 0x000f62000c1e1900 */
[----:B-1----:R-:W-:-:S06]  /*0f10*/  IMAD.WIDE.U32 R14, R2, 0x4, R12 ;  /* 0x00000004020e7825 */ /* 0x002fcc00078e000c */
[----:B------:R-:W5:Y:S01]  /*0f20*/  LDG.E R14, desc[UR6][R14.64] ;  /* 0x000000060e0e7981 */ /* 0x000f62000c1e1900 */
[----:B------:R-:W-:Y:S02]  /*0f30*/  IADD3 R6, PT, PT, R6, 0x8, RZ ;  /* 0x0000000806067810 */ /* 0x000fe40007ffe0ff */
        /* <DEDUP_REMOVED lines=15> */
[----:B------:R-:W-:-:S09]  /*1030*/  FSEL R9, R14, R3, !P1 ;  /* 0x000000030e097208 */ /* 0x000fd20004800000 */
.L_x_41:
[----:B------:R-:W-:Y:S05]  /*1040*/  @!P0 BRA `(.L_x_34) ;  /* 0x0000000000908947 */ /* 0x000fea0003800000 */
[----:B------:R-:W-:Y:S02]  /*1050*/  ISETP.GE.U32.AND P1, PT, R0, 0x4, PT ;  /* 0x000000040000780c */ /* 0x000fe40003f26070 */
[----:B-1----:R-:W-:-:S04]  /*1060*/  LOP3.LUT R3, R2, 0x3, RZ, 0xc0, !PT ;  /* 0x0000000302037812 */ /* 0x002fc800078ec0ff */
[----:B------:R-:W-:-:S07]  /*1070*/  ISETP.NE.AND P0, PT, R3, RZ, PT ;  /* 0x000000ff0300720c */ /* 0x000fce0003f05270 */
[----:B------:R-:W-:Y:S06]  /*1080*/  @!P1 BRA `(.L_x_42) ;  /* 0x00000000004c9947 */ /* 0x000fec0003800000 */
[----:B------:R-:W1:Y:S01]  /*1090*/  LDC.64 R12, c[0x0][0x380] ;  /* 0x0000e000ff0c7b82 */ /* 0x000e620000000a00 */
[----:B------:R-:W-:-:S04]  /*10a0*/  IMAD R7, R6, R2, R11 ;  /* 0x0000000206077224 */ /* 0x000fc800078e020b */
[----:B-1----:R-:W-:-:S05]  /*10b0*/  IMAD.WIDE R12, R7, 0x4, R12 ;  /* 0x00000004070c7825 */ /* 0x002fca00078e020c */
[----:B0-----:R-:W3:Y:S01]  /*10c0*/  LDG.E R0, desc[UR6][R12.64] ;  /* 0x000000060c007981 */ /* 0x001ee2000c1e1900 */
[----:B--2---:R-:W-:-:S05]  /*10d0*/  IMAD.WIDE.U32 R14, R2, 0x4, R12 ;  /* 0x00000004020e7825 */ /* 0x004fca00078e000c */
[----:B------:R-:W2:Y:S01]  /*10e0*/  LDG.E R7, desc[UR6][R14.64] ;  /* 0x000000060e077981 */ /* 0x000ea2000c1e1900 */
[----:B------:R-:W-:-:S05]  /*10f0*/  IMAD.WIDE.U32 R16, R2, 0x4, R14 ;  /* 0x0000000402107825 */ /* 0x000fca00078e000e */
[----:B------:R-:W4:Y:S01]  /*1100*/  LDG.E R21, desc[UR6][R16.64] ;  /* 0x0000000610157981 */ /* 0x000f22000c1e1900 */
[----:B------:R-:W-:-:S06]  /*1110*/  IMAD.WIDE.U32 R18, R2, 0x4, R16 ;  /* 0x0000000402127825 */ /* 0x000fcc00078e0010 */
        /* <DEDUP_REMOVED lines=9> */
[----:B------:R-:W-:-:S09]  /*11b0*/  FSEL R9, R19, R0, !P1 ;  /* 0x0000000013097208 */ /* 0x000fd20004800000 */
.L_x_42:
[----:B------:R-:W-:Y:S05]  /*11c0*/  @!P0 BRA `(.L_x_34) ;  /* 0x0000000000308947 */ /* 0x000fea0003800000 */
[----:B------:R-:W1:Y:S01]  /*11d0*/  LDC.64 R12, c[0x0][0x380] ;  /* 0x0000e000ff0c7b82 */ /* 0x000e620000000a00 */
[----:B------:R-:W-:Y:S02]  /*11e0*/  IADD3 R6, PT, PT, R6, UR4, RZ ;  /* 0x0000000406067c10 */ /* 0x000fe4000fffe0ff */
[----:B------:R-:W-:-:S03]  /*11f0*/  IADD3 R0, PT, PT, -R3, RZ, RZ ;  /* 0x000000ff03007210 */ /* 0x000fc60007ffe1ff */
[----:B------:R-:W-:-:S07]  /*1200*/  IMAD R3, R6, R2, R5 ;  /* 0x0000000206037224 */ /* 0x000fce00078e0205 */
.L_x_43:
[----:B-1----:R-:W-:-:S06]  /*1210*/  IMAD.WIDE R4, R3, 0x4, R12 ;  /* 0x0000000403047825 */ /* 0x002fcc00078e020c */
[----:B0-----:R-:W3:Y:S01]  /*1220*/  LDG.E R4, desc[UR6][R4.64] ;  /* 0x0000000604047981 */ /* 0x001ee2000c1e1900 */
[----:B------:R-:W-:Y:S02]  /*1230*/  IADD3 R0, PT, PT, R0, 0x1, RZ ;  /* 0x0000000100007810 */ /* 0x000fe40007ffe0ff */
[----:B------:R-:W-:Y:S02]  /*1240*/  IADD3 R3, PT, PT, R3, R2, RZ ;  /* 0x0000000203037210 */ /* 0x000fe40007ffe0ff */
[----:B------:R-:W-:Y:S02]  /*1250*/  ISETP.NE.AND P1, PT, R0, RZ, PT ;  /* 0x000000ff0000720c */ /* 0x000fe40003f25270 */
[----:B---3--:R-:W-:-:S04]  /*1260*/  FSETP.GEU.AND P0, PT, R9, R4, PT ;  /* 0x000000040900720b */ /* 0x008fc80003f0e000 */
[----:B------:R-:W-:-:S07]  /*1270*/  FSEL R9, R4, R9, !P0 ;  /* 0x0000000904097208 */ /* 0x000fce0004000000 */
[----:B------:R-:W-:Y:S05]  /*1280*/  @P1 BRA `(.L_x_43) ;  /* 0xfffffffc00e01947 */ /* 0x000fea000383ffff */
.L_x_34:
[----:B------:R-:W-:Y:S02]  /*1290*/  ISETP.GE.AND P0, PT, R2, 0x1, PT ;  /* 0x000000010200780c */ /* 0x000fe40003f06270 */
[----:B------:R-:W-:-:S11]  /*12a0*/  MOV R8, RZ ;  /* 0x000000ff00087202 */ /* 0x000fd60000000f00 */
[----:B------:R-:W-:Y:S05]  /*12b0*/  @!P0 BRA `(.L_x_44) ;  /* 0x0000000c00488947 */ /* 0x000fea0003800000 */
[C---:B------:R-:W-:Y:S01]  /*12c0*/  IADD3 R0, PT, PT, R2.reuse, -0x1, RZ ;  /* 0xffffffff02007810 */ /* 0x040fe20007ffe0ff */
[----:B------:R-:W-:Y:S01]  /*12d0*/  HFMA2 R8, -RZ, RZ, 0, 0 ;  /* 0x00000000ff087431 */ /* 0x000fe200000001ff */
[----:B------:R-:W-:Y:S02]  /*12e0*/  LOP3.LUT R29, R2, 0x7, RZ, 0xc0, !PT ;  /* 0x00000007021d7812 */ /* 0x000fe400078ec0ff */
[----:B------:R-:W-:Y:S02]  /*12f0*/  ISETP.GE.U32.AND P0, PT, R0, 0x7, PT ;  /* 0x000000070000780c */ /* 0x000fe40003f06070 */
[----:B------:R-:W-:Y:S02]  /*1300*/  ISETP.NE.AND P1, PT, R29, RZ, PT ;  /* 0x000000ff1d00720c */ /* 0x000fe40003f25270 */
[----:B-1----:R-:W-:-:S09]  /*1310*/  MOV R3, RZ ;  /* 0x000000ff00037202 */ /* 0x002fd20000000f00 */
[----:B------:R-:W-:Y:S05]  /*1320*/  @!P0 BRA `(.L_x_45) ;  /* 0x0000000400948947 */ /* 0x000fea0003800000 */
[----:B------:R-:W1:Y:S01]  /*1330*/  LDC R10, c[0x0][0x390] ;  /* 0x0000e400ff0a7b82 */ /* 0x000e620000000800 */
[----:B------:R-:W-:Y:S02]  /*1340*/  LOP3.LUT R3, R2, 0x7ffffff8, RZ, 0xc0, !PT ;  /* 0x7ffffff802037812 */ /* 0x000fe400078ec0ff */
[----:B------:R-:W-:Y:S02]  /*1350*/  MOV R8, RZ ;  /* 0x000000ff00087202 */ /* 0x000fe40000000f00 */
[----:B--2---:R-:W-:Y:S02]  /*1360*/  MOV R21, R11 ;  /* 0x0000000b00157202 */ /* 0x004fe40000000f00 */
[----:B------:R-:W-:Y:S01]  /*1370*/  IADD3 R20, PT, PT, -R3, RZ, RZ ;  /* 0x000000ff03147210 */ /* 0x000fe20007ffe1ff */
[----:B------:R-:W2:Y:S06]  /*1380*/  LDC.64 R4, c[0x0][0x380] ;  /* 0x0000e000ff047b82 */ /* 0x000eac0000000a00 */
.L_x_46:
[----:B--2---:R-:W-:Y:S01]  /*1390*/  IMAD.WIDE R14, R21, 0x4, R4 ;  /* 0x00000004150e7825 */ /* 0x004fe200078e0204 */
[----:B-1----:R-:W-:-:S04]  /*13a0*/  MOV R2, R10 ;  /* 0x0000000a00027202 */ /* 0x002fc80000000f00 */
[----:B0-----:R-:W2:Y:S01]  /*13b0*/  LDG.E R26, desc[UR6][R14.64] ;  /* 0x000000060e1a7981 */ /* 0x001ea2000c1e1900 */
[----:B------:R-:W-:-:S05]  /*13c0*/  IMAD.WIDE.U32 R16, R2, 0x4, R14 ;  /* 0x0000000402107825 */ /* 0x000fca00078e000e */
[----:B------:R-:W3:Y:S01]  /*13d0*/  LDG.E R24, desc[UR6][R16.64] ;  /* 0x0000000610187981 */ /* 0x000ee2000c1e1900 */
[----:B------:R-:W-:-:S05]  /*13e0*/  IMAD.WIDE.U32 R18, R2, 0x4, R16 ;  /* 0x0000000402127825 */ /* 0x000fca00078e0010 */
[----:B------:R0:W4:Y:S02]  /*13f0*/  LDG.E R22, desc[UR6][R18.64] ;  /* 0x0000000612167981 */ /* 0x000124000c1e1900 */
[----:B0-----:R-:W-:-:S05]  /*1400*/  IMAD.WIDE.U32 R18, R2, 0x4, R18 ;  /* 0x0000000402127825 */ /* 0x001fca00078e0012 */
[----:B------:R0:W5:Y:S01]  /*1410*/  LDG.E R0, desc[UR6][R18.64] ;  /* 0x0000000612007981 */ /* 0x000162000c1e1900 */
[----:B------:R-:W-:-:S05]  /*1420*/  IMAD.WIDE.U32 R6, R2, 0x4, R18 ;  /* 0x0000000402067825 */ /* 0x000fca00078e0012 */
[----:B------:R1:W5:Y:S01]  /*1430*/  LDG.E R28, desc[UR6][R6.64] ;  /* 0x00000006061c7981 */ /* 0x000362000c1e1900 */
[----:B------:R-:W-:-:S05]  /*1440*/  IMAD.WIDE.U32 R12, R2, 0x4, R6 ;  /* 0x00000004020c7825 */ /* 0x000fca00078e0006 */
[----:B------:R-:W5:Y:S01]  /*1450*/  LDG.E R23, desc[UR6][R12.64] ;  /* 0x000000060c177981 */ /* 0x000f62000c1e1900 */
[----:B------:R-:W-:-:S05]  /*1460*/  IMAD.WIDE.U32 R14, R2, 0x4, R12 ;  /* 0x00000004020e7825 */ /* 0x000fca00078e000c */
[----:B------:R-:W5:Y:S01]  /*1470*/  LDG.E R25, desc[UR6][R14.64] ;  /* 0x000000060e197981 */ /* 0x000f62000c1e1900 */
[----:B------:R-:W-:-:S06]  /*1480*/  IMAD.WIDE.U32 R16, R2, 0x4, R14 ;  /* 0x0000000402107825 */ /* 0x000fcc00078e000e */
[----:B------:R1:W5:Y:S01]  /*1490*/  LDG.E R16, desc[UR6][R16.64] ;  /* 0x0000000610107981 */ /* 0x000362000c1e1900 */
[----:B------:R-:W-:Y:S01]  /*14a0*/  HFMA2 R27, -RZ, RZ, 0.96630859375, -0.0022525787353515625 ;  /* 0x3bbb989dff1b7431 */ /* 0x000fe200000001ff */
[----:B0-----:R-:W-:Y:S02]  /*14b0*/  MOV R18, 0x437c0000 ;  /* 0x437c000000127802 */ /* 0x001fe40000000f00 */
[----:B------:R-:W-:Y:S02]  /*14c0*/  IADD3 R20, PT, PT, R20, 0x8, RZ ;  /* 0x0000000814147810 */ /* 0x000fe40007ffe0ff */
[----:B------:R-:W-:Y:S02]  /*14d0*/  LEA R21, R2, R21, 0x3 ;  /* 0x0000001502157211 */ /* 0x000fe400078e18ff */
[----:B------:R-:W-:Y:S01]  /*14e0*/  ISETP.NE.AND P0, PT, R20, RZ, PT ;  /* 0x000000ff1400720c */ /* 0x000fe20003f05270 */
[----:B--2---:R-:W-:-:S04]  /*14f0*/  FADD R26, R26, -R9 ;  /* 0x800000091a1a7221 */ /* 0x004fc80000000000 */
[----:B------:R-:W-:Y:S01]  /*1500*/  FFMA.SAT R19, R26, R27, 0.5 ;  /* 0x3f0000001a137423 */ /* 0x000fe2000000201b */
[----:B---3--:R-:W-:-:S03]  /*1510*/  FADD R24, R24, -R9 ;  /* 0x8000000918187221 */ /* 0x008fc60000000000 */
[----:B-1----:R-:W-:Y:S01]  /*1520*/  FFMA.RM R6, R19, R18, 12582913 ;  /* 0x4b40000113067423 */ /* 0x002fe20000004012 */
[----:B------:R-:W-:-:S03]  /*1530*/  FFMA.SAT R19, R24, R27, 0.5 ;  /* 0x3f00000018137423 */ /* 0x000fc6000000201b */
[C---:B------:R-:W-:Y:S01]  /*1540*/  FADD R7, R6.reuse, -12583039 ;  /* 0xcb40007f06077421 */ /* 0x040fe20000000000 */
[----:B------:R-:W-:Y:S01]  /*1550*/  SHF.L.U32 R17, R6, 0x17, RZ ;  /* 0x0000001706117819 */ /* 0x000fe200000006ff */
[----:B----4-:R-:W-:Y:S02]  /*1560*/  FADD R22, R22, -R9 ;  /* 0x8000000916167221 */ /* 0x010fe40000000000 */
[----:B------:R-:W-:Y:S01]  /*1570*/  FFMA R13, R26, 1.4426950216293334961, -R7 ;  /* 0x3fb8aa3b1a0d7823 */ /* 0x000fe20000000807 */
[----:B------:R-:W-:Y:S01]  /*1580*/  FFMA.RM R7, R19, R18, 12582913 ;  /* 0x4b40000113077423 */ /* 0x000fe20000004012 */
[----:B------:R-:W-:Y:S02]  /*1590*/  FFMA.SAT R19, R22, R27, 0.5 ;  /* 0x3f00000016137423 */ /* 0x000fe4000000201b */
[----:B------:R-:W-:Y:S01]  /*15a0*/  FFMA R15, R26, 1.925963033500011079e-08, R13 ;  /* 0x32a570601a0f7823 */ /* 0x000fe2000000000d */
[C---:B------:R-:W-:Y:S01]  /*15b0*/  FADD R13, R7.reuse, -12583039 ;  /* 0xcb40007f070d7421 */ /* 0x040fe20000000000 */
[----:B------:R-:W-:-:S03]  /*15c0*/  SHF.L.U32 R7, R7, 0x17, RZ ;  /* 0x0000001707077819 */ /* 0x000fc600000006ff */
[----:B------:R-:W-:Y:S01]  /*15d0*/  FFMA R13, R24, 1.4426950216293334961, -R13 ;  /* 0x3fb8aa3b180d7823 */ /* 0x000fe2000000080d */
[----:B------:R-:W0:Y:S01]  /*15e0*/  MUFU.EX2 R15, R15 ;  /* 0x0000000f000f7308 */ /* 0x000e220000000800 */
[----:B-----5:R-:W-:Y:S01]  /*15f0*/  FADD R12, R0, -R9 ;  /* 0x80000009000c7221 */ /* 0x020fe20000000000 */
[----:B------:R-:W-:Y:S01]  /*1600*/  FFMA.RM R0, R19, R18, 12582913 ;  /* 0x4b40000113007423 */ /* 0x000fe20000004012 */
[----:B------:R-:W-:Y:S01]  /*1610*/  FFMA R13, R24, 1.925963033500011079e-08, R13 ;  /* 0x32a57060180d7823 */ /* 0x000fe2000000000d */
[----:B------:R-:W-:-:S05]  /*1620*/  FADD R28, R28, -R9 ;  /* 0x800000091c1c7221 */ /* 0x000fca0000000000 */
[----:B------:R-:W1:Y:S01]  /*1630*/  MUFU.EX2 R13, R13 ;  /* 0x0000000d000d7308 */ /* 0x000e620000000800 */
[----:B------:R-:W-:Y:S01]  /*1640*/  FADD R24, R23, -R9 ;  /* 0x8000000917187221 */ /* 0x000fe20000000000 */
[----:B0-----:R-:W-:Y:S01]  /*1650*/  FFMA R8, R17, R15, R8 ;  /* 0x0000000f11087223 */ /* 0x001fe20000000008 */
[----:B------:R-:W-:Y:S01]  /*1660*/  FFMA.SAT R17, R12, R27, 0.5 ;  /* 0x3f0000000c117423 */ /* 0x000fe2000000201b */
[----:B------:R-:W-:-:S03]  /*1670*/  FADD R15, R0, -12583039 ;  /* 0xcb40007f000f7421 */ /* 0x000fc60000000000 */
[-C--:B------:R-:W-:Y:S01]  /*1680*/  FFMA.RM R6, R17, R18.reuse, 12582913 ;  /* 0x4b40000111067423 */ /* 0x080fe20000004012 */
[----:B------:R-:W-:Y:S01]  /*1690*/  FFMA.SAT R17, R28, R27, 0.5 ;  /* 0x3f0000001c117423 */ /* 0x000fe2000000201b */
[----:B------:R-:W-:Y:S01]  /*16a0*/  FFMA R15, R22, 1.4426950216293334961, -R15 ;  /* 0x3fb8aa3b160f7823 */ /* 0x000fe2000000080f */
[----:B-1----:R-:W-:Y:S01]  /*16b0*/  FFMA R7, R7, R13, R8 ;  /* 0x0000000d07077223 */ /* 0x002fe20000000008 */
[----:B------:R-:W-:Y:S01]  /*16c0*/  FADD R13, R6, -12583039 ;  /* 0xcb40007f060d7421 */ /* 0x000fe20000000000 */
[-C--:B------:R-:W-:Y:S01]  /*16d0*/  FFMA.RM R8, R17, R18.reuse, 12582913 ;  /* 0x4b40000111087423 */ /* 0x080fe20000004012 */
[-C--:B------:R-:W-:Y:S01]  /*16e0*/  FFMA.SAT R17, R24, R27.reuse, 0.5 ;  /* 0x3f00000018117423 */ /* 0x080fe2000000201b */
[----:B------:R-:W-:Y:S01]  /*16f0*/  FFMA R14, R22, 1.925963033500011079e-08, R15 ;  /* 0x32a57060160e7823 */ /* 0x000fe2000000000f */
[----:B------:R-:W-:Y:S01]  /*1700*/  FFMA R13, R12, 1.4426950216293334961, -R13 ;  /* 0x3fb8aa3b0c0d7823 */ /* 0x000fe2000000080d */
[C---:B------:R-:W-:Y:S01]  /*1710*/  FADD R15, R8.reuse, -12583039 ;  /* 0xcb40007f080f7421 */ /* 0x040fe20000000000 */
[----:B------:R-:W-:Y:S01]  /*1720*/  FADD R22, R25, -R9 ;  /* 0x8000000919167221 */ /* 0x000fe20000000000 */
[----:B------:R-:W-:Y:S01]  /*1730*/  SHF.L.U32 R8, R8, 0x17, RZ ;  /* 0x0000001708087819 */ /* 0x000fe200000006ff */
[----:B------:R-:W-:Y:S01]  /*1740*/  FFMA R13, R12, 1.925963033500011079e-08, R13 ;  /* 0x32a570600c0d7823 */ /* 0x000fe2000000000d */
[----:B------:R-:W-:Y:S01]  /*1750*/  FFMA.RM R12, R17, R18, 12582913 ;  /* 0x4b400001110c7423 */ /* 0x000fe20000004012 */
[----:B------:R-:W-:Y:S01]  /*1760*/  FFMA R15, R28, 1.4426950216293334961, -R15 ;  /* 0x3fb8aa3b1c0f7823 */ /* 0x000fe2000000080f */
[----:B------:R-:W0:Y:S02]  /*1770*/  MUFU.EX2 R14, R14 ;  /* 0x0000000e000e7308 */ /* 0x000e240000000800 */
[----:B------:R-:W-:Y:S01]  /*1780*/  FADD R17, R12, -12583039 ;  /* 0xcb40007f0c117421 */ /* 0x000fe20000000000 */
[----:B------:R-:W-:Y:S01]  /*1790*/  FFMA R28, R28, 1.925963033500011079e-08, R15 ;  /* 0x32a570601c1c7823 */ /* 0x000fe2000000000f */
[----:B------:R-:W-:-:S02]  /*17a0*/  FFMA.SAT R15, R22, R27, 0.5 ;  /* 0x3f000000160f7423 */ /* 0x000fc4000000201b */
[C---:B------:R-:W-:Y:S02]  /*17b0*/  FFMA R17, R24.reuse, 1.4426950216293334961, -R17 ;  /* 0x3fb8aa3b18117823 */ /* 0x040fe40000000811 */
[----:B------:R-:W-:Y:S01]  /*17c0*/  FFMA.RM R15, R15, R18, 12582913 ;  /* 0x4b4000010f0f7423 */ /* 0x000fe20000004012 */
[----:B------:R-:W1:Y:S01]  /*17d0*/  MUFU.EX2 R13, R13 ;  /* 0x0000000d000d7308 */ /* 0x000e620000000800 */
[----:B------:R-:W-:Y:S01]  /*17e0*/  FFMA R17, R24, 1.925963033500011079e-08, R17 ;  /* 0x32a5706018117823 */ /* 0x000fe20000000011 */
[----:B------:R-:W-:Y:S01]  /*17f0*/  FADD R24, R16, -R9 ;  /* 0x8000000910187221 */ /* 0x000fe20000000000 */
[----:B------:R-:W-:-:S03]  /*1800*/  FADD R19, R15, -12583039 ;  /* 0xcb40007f0f137421 */ /* 0x000fc60000000000 */
[----:B------:R-:W-:Y:S01]  /*1810*/  FFMA.SAT R27, R24, R27, 0.5 ;  /* 0x3f000000181b7423 */ /* 0x000fe2000000201b */
[C---:B------:R-:W-:Y:S01]  /*1820*/  FFMA R19, R22.reuse, 1.4426950216293334961, -R19 ;  /* 0x3fb8aa3b16137823 */ /* 0x040fe20000000813 */
[----:B------:R-:W2:Y:S02]  /*1830*/  MUFU.EX2 R16, R28 ;  /* 0x0000001c00107308 */ /* 0x000ea40000000800 */
[----:B------:R-:W-:Y:S01]  /*1840*/  FFMA.RM R18, R27, R18, 12582913 ;  /* 0x4b4000011b127423 */ /* 0x000fe20000004012 */
[----:B------:R-:W-:Y:S01]  /*1850*/  FFMA R23, R22, 1.925963033500011079e-08, R19 ;  /* 0x32a5706016177823 */ /* 0x000fe20000000013 */
[----:B------:R-:W-:Y:S02]  /*1860*/  SHF.L.U32 R22, R0, 0x17, RZ ;  /* 0x0000001700167819 */ /* 0x000fe400000006ff */
[----:B------:R-:W-:Y:S01]  /*1870*/  FADD R25, R18, -12583039 ;  /* 0xcb40007f12197421 */ /* 0x000fe20000000000 */
[----:B------:R-:W-:Y:S01]  /*1880*/  SHF.L.U32 R19, R6, 0x17, RZ ;  /* 0x0000001706137819 */ /* 0x000fe200000006ff */
[----:B------:R-:W3:Y:S01]  /*1890*/  MUFU.EX2 R17, R17 ;  /* 0x0000001100117308 */ /* 0x000ee20000000800 */
[----:B0-----:R-:W-:Y:S01]  /*18a0*/  FFMA R14, R22, R14, R7 ;  /* 0x0000000e160e7223 */ /* 0x001fe20000000007 */
[----:B------:R-:W-:Y:S01]  /*18b0*/  FFMA R25, R24, 1.4426950216293334961, -R25 ;  /* 0x3fb8aa3b18197823 */ /* 0x000fe20000000819 */
[----:B------:R-:W-:-:S02]  /*18c0*/  SHF.L.U32 R7, R12, 0x17, RZ ;  /* 0x000000170c077819 */ /* 0x000fc400000006ff */
[----:B-1----:R-:W-:Y:S01]  /*18d0*/  FFMA R13, R19, R13, R14 ;  /* 0x0000000d130d7223 */ /* 0x002fe2000000000e */
[----:B------:R-:W-:Y:S01]  /*18e0*/  FFMA R25, R24, 1.925963033500011079e-08, R25 ;  /* 0x32a5706018197823 */ /* 0x000fe20000000019 */
[----:B------:R-:W-:Y:S01]  /*18f0*/  SHF.L.U32 R6, R15, 0x17, RZ ;  /* 0x000000170f067819 */ /* 0x000fe200000006ff */
[----:B------:R-:W0:Y:S01]  /*1900*/  MUFU.EX2 R0, R23 ;  /* 0x0000001700007308 */ /* 0x000e220000000800 */
[----:B--2---:R-:W-:Y:S01]  /*1910*/  FFMA R8, R8, R16, R13 ;  /* 0x0000001008087223 */ /* 0x004fe2000000000d */
[----:B------:R-:W-:-:S06]  /*1920*/  SHF.L.U32 R13, R18, 0x17, RZ ;  /* 0x00000017120d7819 */ /* 0x000fcc00000006ff */
[----:B------:R-:W1:Y:S01]  /*1930*/  MUFU.EX2 R25, R25 ;  /* 0x0000001900197308 */ /* 0x000e620000000800 */
[----:B---3--:R-:W-:-:S04]  /*1940*/  FFMA R7, R7, R17, R8 ;  /* 0x0000001107077223 */ /* 0x008fc80000000008 */
[----:B0-----:R-:W-:-:S04]  /*1950*/  FFMA R0, R6, R0, R7 ;  /* 0x0000000006007223 */ /* 0x001fc80000000007 */
[----:B-1----:R-:W-:Y:S01]  /*1960*/  FFMA R8, R13, R25, R0 ;  /* 0x000000190d087223 */ /* 0x002fe20000000000 */
[----:B------:R-:W-:Y:S06]  /*1970*/  @P0 BRA `(.L_x_46) ;  /* 0xfffffff800840947 */ /* 0x000fec000383ffff */
.L_x_45:
[----:B------:R-:W-:Y:S05]  /*1980*/  @!P1 BRA `(.L_x_44) ;  /* 0x0000000400949947 */ /* 0x000fea0003800000 */
[----:B------:R-:W-:Y:S02]  /*1990*/  ISETP.GE.U32.AND P0, PT, R29, 0x4, PT ;  /* 0x000000041d00780c */ /* 0x000fe40003f06070 */
[----:B------:R-:W-:-:S04]  /*19a0*/  LOP3.LUT R10, R2, 0x3, RZ, 0xc0, !PT ;  /* 0x00000003020a7812 */ /* 0x000fc800078ec0ff */
[----:B------:R-:W-:-:S07]  /*19b0*/  ISETP.NE.AND P1, PT, R10, RZ, PT ;  /* 0x000000ff0a00720c */ /* 0x000fce0003f25270 */
[----:B------:R-:W-:Y:S06]  /*19c0*/  @!P0 BRA `(.L_x_47) ;  /* 0x0000000000c48947 */ /* 0x000fec0003800000 */
[----:B------:R-:W1:Y:S01]  /*19d0*/  LDC.64 R4, c[0x0][0x380] ;  /* 0x0000e000ff047b82 */ /* 0x000e620000000a00 */
[----:B------:R-:W-:-:S04]  /*19e0*/  IMAD R7, R3, R2, R11 ;  /* 0x0000000203077224 */ /* 0x000fc800078e020b */
[----:B-1----:R-:W-:-:S05]  /*19f0*/  IMAD.WIDE R4, R7, 0x4, R4 ;  /* 0x0000000407047825 */ /* 0x002fca00078e0204 */
[----:B0-----:R-:W3:Y:S01]  /*1a00*/  LDG.E R0, desc[UR6][R4.64] ;  /* 0x0000000604007981 */ /* 0x001ee2000c1e1900 */
[----:B------:R-:W-:-:S05]  /*1a10*/  IMAD.WIDE.U32 R12, R2, 0x4, R4 ;  /* 0x00000004020c7825 */ /* 0x000fca00078e0004 */
[----:B--2---:R-:W2:Y:S01]  /*1a20*/  LDG.E R18, desc[UR6][R12.64] ;  /* 0x000000060c127981 */ /* 0x004ea2000c1e1900 */
[----:B------:R-:W-:-:S05]  /*1a30*/  IMAD.WIDE.U32 R14, R2, 0x4, R12 ;  /* 0x00000004020e7825 */ /* 0x000fca00078e000c */
[----:B------:R-:W4:Y:S01]  /*1a40*/  LDG.E R20, desc[UR6][R14.64] ;  /* 0x000000060e147981 */ /* 0x000f22000c1e1900 */
[----:B------:R-:W-:-:S06]  /*1a50*/  IMAD.WIDE.U32 R16, R2, 0x4, R14 ;  /* 0x0000000402107825 */ /* 0x000fcc00078e000e */
[----:B------:R-:W5:Y:S01]  /*1a60*/  LDG.E R16, desc[UR6][R16.64] ;  /* 0x0000000610107981 */ /* 0x000f62000c1e1900 */
[----:B------:R-:W-:Y:S01]  /*1a70*/  HFMA2 R19, -RZ, RZ, 0.96630859375, -0.0022525787353515625 ;  /* 0x3bbb989dff137431 */ /* 0x000fe200000001ff */
[----:B------:R-:W-:Y:S02]  /*1a80*/  MOV R7, 0x437c0000 ;  /* 0x437c000000077802 */ /* 0x000fe40000000f00 */
[----:B------:R-:W-:Y:S01]  /*1a90*/  IADD3 R3, PT, PT, R3, 0x4, RZ ;  /* 0x0000000403037810 */ /* 0x000fe20007ffe0ff */
[----:B---3--:R-:W-:-:S04]  /*1aa0*/  FADD R6, R0, -R9 ;  /* 0x8000000900067221 */ /* 0x008fc80000000000 */
[----:B------:R-:W-:Y:S01]  /*1ab0*/  FFMA.SAT R0, R6, R19, 0.5 ;  /* 0x3f00000006007423 */ /* 0x000fe20000002013 */
[----:B--2---:R-:W-:-:S03]  /*1ac0*/  FADD R18, R18, -R9 ;  /* 0x8000000912127221 */ /* 0x004fc60000000000 */
[----:B------:R-:W-:Y:S01]  /*1ad0*/  FFMA.RM R0, R0, R7, 12582913 ;  /* 0x4b40000100007423 */ /* 0x000fe20000004007 */
[----:B------:R-:W-:-:S03]  /*1ae0*/  FFMA.SAT R4, R18, R19, 0.5 ;  /* 0x3f00000012047423 */ /* 0x000fc60000002013 */
[----:B------:R-:W-:Y:S01]  /*1af0*/  FADD R13, R0, -12583039 ;  /* 0xcb40007f000d7421 */ /* 0x000fe20000000000 */
[----:B----4-:R-:W-:Y:S01]  /*1b00*/  FADD R5, R20, -R9 ;  /* 0x8000000914057221 */ /* 0x010fe20000000000 */
[----:B------:R-:W-:Y:S02]  /*1b10*/  FFMA.RM R4, R4, R7, 12582913 ;  /* 0x4b40000104047423 */ /* 0x000fe40000004007 */
[----:B------:R-:W-:Y:S01]  /*1b20*/  FFMA R13, R6, 1.4426950216293334961, -R13 ;  /* 0x3fb8aa3b060d7823 */ /* 0x000fe2000000080d */
[C---:B------:R-:W-:Y:S01]  /*1b30*/  FFMA.SAT R12, R5.reuse, R19, 0.5 ;  /* 0x3f000000050c7423 */ /* 0x040fe20000002013 */
[----:B------:R-:W-:Y:S01]  /*1b40*/  FADD R15, R4, -12583039 ;  /* 0xcb40007f040f7421 */ /* 0x000fe20000000000 */
[----:B-----5:R-:W-:Y:S01]  /*1b50*/  FADD R16, R16, -R9 ;  /* 0x8000000910107221 */ /* 0x020fe20000000000 */
[----:B------:R-:W-:Y:S01]  /*1b60*/  FFMA R13, R6, 1.925963033500011079e-08, R13 ;  /* 0x32a57060060d7823 */ /* 0x000fe2000000000d */
[----:B------:R-:W-:Y:S01]  /*1b70*/  FFMA.RM R6, R12, R7, 12582913 ;  /* 0x4b4000010c067423 */ /* 0x000fe20000004007 */
[----:B------:R-:W-:Y:S01]  /*1b80*/  FFMA R15, R18, 1.4426950216293334961, -R15 ;  /* 0x3fb8aa3b120f7823 */ /* 0x000fe2000000080f */
[----:B------:R-:W-:Y:S01]  /*1b90*/  FFMA.SAT R14, R16, R19, 0.5 ;  /* 0x3f000000100e7423 */ /* 0x000fe20000002013 */
[----:B------:R-:W-:Y:S01]  /*1ba0*/  SHF.L.U32 R4, R4, 0x17, RZ ;  /* 0x0000001704047819 */ /* 0x000fe200000006ff */
[----:B------:R-:W-:Y:S01]  /*1bb0*/  FADD R12, R6, -12583039 ;  /* 0xcb40007f060c7421 */ /* 0x000fe20000000000 */
[----:B------:R-:W-:Y:S01]  /*1bc0*/  FFMA R15, R18, 1.925963033500011079e-08, R15 ;  /* 0x32a57060120f7823 */ /* 0x000fe2000000000f */
[----:B------:R-:W-:Y:S01]  /*1bd0*/  FFMA.RM R14, R14, R7, 12582913 ;  /* 0x4b4000010e0e7423 */ /* 0x000fe20000004007 */
[----:B------:R-:W0:Y:S01]  /*1be0*/  MUFU.EX2 R13, R13 ;  /* 0x0000000d000d7308 */ /* 0x000e220000000800 */
[----:B------:R-:W-:-:S02]  /*1bf0*/  FFMA R12, R5, 1.4426950216293334961, -R12 ;  /* 0x3fb8aa3b050c7823 */ /* 0x000fc4000000080c */
[----:B------:R-:W-:Y:S02]  /*1c00*/  FADD R7, R14, -12583039 ;  /* 0xcb40007f0e077421 */ /* 0x000fe40000000000 */
[----:B------:R-:W-:Y:S01]  /*1c10*/  FFMA R12, R5, 1.925963033500011079e-08, R12 ;  /* 0x32a57060050c7823 */ /* 0x000fe2000000000c */
[----:B------:R-:W-:Y:S01]  /*1c20*/  SHF.L.U32 R5, R0, 0x17, RZ ;  /* 0x0000001700057819 */ /* 0x000fe200000006ff */
[C---:B------:R-:W-:Y:S01]  /*1c30*/  FFMA R7, R16.reuse, 1.4426950216293334961, -R7 ;  /* 0x3fb8aa3b10077823 */ /* 0x040fe20000000807 */
[----:B------:R-:W1:Y:S03]  /*1c40*/  MUFU.EX2 R15, R15 ;  /* 0x0000000f000f7308 */ /* 0x000e660000000800 */
[----:B------:R-:W-:Y:S01]  /*1c50*/  FFMA R16, R16, 1.925963033500011079e-08, R7 ;  /* 0x32a5706010107823 */ /* 0x000fe20000000007 */
[----:B------:R-:W-:-:S04]  /*1c60*/  SHF.L.U32 R7, R6, 0x17, RZ ;  /* 0x0000001706077819 */ /* 0x000fc800000006ff */
[----:B------:R-:W2:Y:S01]  /*1c70*/  MUFU.EX2 R12, R12 ;  /* 0x0000000c000c7308 */ /* 0x000ea20000000800 */
[----:B0-----:R-:W-:-:S07]  /*1c80*/  FFMA R5, R5, R13, R8 ;  /* 0x0000000d05057223 */ /* 0x001fce0000000008 */
[----:B------:R-:W0:Y:S01]  /*1c90*/  MUFU.EX2 R16, R16 ;  /* 0x0000001000107308 */ /* 0x000e220000000800 */
[----:B-1----:R-:W-:Y:S01]  /*1ca0*/  FFMA R4, R4, R15, R5 ;  /* 0x0000000f04047223 */ /* 0x002fe20000000005 */
[----:B------:R-:W-:-:S03]  /*1cb0*/  SHF.L.U32 R5, R14, 0x17, RZ ;  /* 0x000000170e057819 */ /* 0x000fc600000006ff */
[----:B--2---:R-:W-:-:S04]  /*1cc0*/  FFMA R4, R7, R12, R4 ;  /* 0x0000000c07047223 */ /* 0x004fc80000000004 */
[----:B0-----:R-:W-:-:S07]  /*1cd0*/  FFMA R8, R5, R16, R4 ;  /* 0x0000001005087223 */ /* 0x001fce0000000004 */
.L_x_47:
[----:B------:R-:W-:Y:S05]  /*1ce0*/  @!P1 BRA `(.L_x_44) ;  /* 0x0000000000bc9947 */ /* 0x000fea0003800000 */
[----:B------:R-:W-:Y:S02]  /*1cf0*/  ISETP.NE.AND P0, PT, R10, 0x1, PT ;  /* 0x000000010a00780c */ /* 0x000fe40003f05270 */
[----:B------:R-:W-:-:S04]  /*1d00*/  LOP3.LUT R0, R2, 0x1, RZ, 0xc0, !PT ;  /* 0x0000000102007812 */ /* 0x000fc800078ec0ff */
[----:B------:R-:W-:-:S07]  /*1d10*/  ISETP.NE.U32.AND P1, PT, R0, 0x1, PT ;  /* 0x000000010000780c */ /* 0x000fce0003f25070 */
[----:B------:R-:W-:Y:S06]  /*1d20*/  @!P0 BRA `(.L_x_48) ;  /* 0x00000000006c8947 */ /* 0x000fec0003800000 */
[----:B------:R-:W1:Y:S01]  /*1d30*/  LDC.64 R4, c[0x0][0x380] ;  /* 0x0000e000ff047b82 */ /* 0x000e620000000a00 */
[----:B------:R-:W-:-:S04]  /*1d40*/  IMAD R7, R3, R2, R11 ;  /* 0x0000000203077224 */ /* 0x000fc800078e020b */
[----:B-1----:R-:W-:-:S05]  /*1d50*/  IMAD.WIDE R4, R7, 0x4, R4 ;  /* 0x0000000407047825 */ /* 0x002fca00078e0204 */
[----:B0-----:R-:W3:Y:S01]  /*1d60*/  LDG.E R0, desc[UR6][R4.64] ;  /* 0x0000000604007981 */ /* 0x001ee2000c1e1900 */
[----:B------:R-:W-:-:S06]  /*1d70*/  IMAD.WIDE.U32 R6, R2, 0x4, R4 ;  /* 0x0000000402067825 */ /* 0x000fcc00078e0004 */
[----:B------:R-:W4:Y:S01]  /*1d80*/  LDG.E R6, desc[UR6][R6.64] ;  /* 0x0000000606067981 */ /* 0x000f22000c1e1900 */
[----:B------:R-:W-:Y:S01]  /*1d90*/  HFMA2 R13, -RZ, RZ, 0.96630859375, -0.0022525787353515625 ;  /* 0x3bbb989dff0d7431 */ /* 0x000fe200000001ff */
[----:B--2---:R-:W-:Y:S02]  /*1da0*/  MOV R15, 0x437c0000 ;  /* 0x437c0000000f7802 */ /* 0x004fe40000000f00 */
[----:B------:R-:W-:Y:S01]  /*1db0*/  IADD3 R3, PT, PT, R3, 0x2, RZ ;  /* 0x0000000203037810 */ /* 0x000fe20007ffe0ff */
[----:B---3--:R-:W-:-:S04]  /*1dc0*/  FADD R0, R0, -R9 ;  /* 0x8000000900007221 */ /* 0x008fc80000000000 */
[----:B------:R-:W-:Y:S01]  /*1dd0*/  FFMA.SAT R10, R0, R13, 0.5 ;  /* 0x3f000000000a7423 */ /* 0x000fe2000000200d */
[----:B----4-:R-:W-:-:S03]  /*1de0*/  FADD R12, R6, -R9 ;  /* 0x80000009060c7221 */ /* 0x010fc60000000000 */
[----:B------:R-:W-:Y:S01]  /*1df0*/  FFMA.RM R10, R10, R15, 12582913 ;  /* 0x4b4000010a0a7423 */ /* 0x000fe2000000400f */
[----:B------:R-:W-:-:S03]  /*1e00*/  FFMA.SAT R14, R12, R13, 0.5 ;  /* 0x3f0000000c0e7423 */ /* 0x000fc6000000200d */
[----:B------:R-:W-:Y:S01]  /*1e10*/  FADD R13, R10, -12583039 ;  /* 0xcb40007f0a0d7421 */ /* 0x000fe20000000000 */
[----:B------:R-:W-:-:S03]  /*1e20*/  FFMA.RM R14, R14, R15, 12582913 ;  /* 0x4b4000010e0e7423 */ /* 0x000fc6000000400f */
[----:B------:R-:W-:Y:S01]  /*1e30*/  FFMA R13, R0, 1.4426950216293334961, -R13 ;  /* 0x3fb8aa3b000d7823 */ /* 0x000fe2000000080d */
[----:B------:R-:W-:-:S03]  /*1e40*/  FADD R5, R14, -12583039 ;  /* 0xcb40007f0e057421 */ /* 0x000fc60000000000 */
[----:B------:R-:W-:Y:S01]  /*1e50*/  FFMA R13, R0, 1.925963033500011079e-08, R13 ;  /* 0x32a57060000d7823 */ /* 0x000fe2000000000d */
[----:B------:R-:W-:Y:S01]  /*1e60*/  SHF.L.U32 R14, R14, 0x17, RZ ;  /* 0x000000170e0e7819 */ /* 0x000fe200000006ff */
[----:B------:R-:W-:-:S04]  /*1e70*/  FFMA R5, R12, 1.4426950216293334961, -R5 ;  /* 0x3fb8aa3b0c057823 */ /* 0x000fc80000000805 */
[----:B------:R-:W0:Y:S01]  /*1e80*/  MUFU.EX2 R13, R13 ;  /* 0x0000000d000d7308 */ /* 0x000e220000000800 */
[----:B------:R-:W-:Y:S01]  /*1e90*/  FFMA R12, R12, 1.925963033500011079e-08, R5 ;  /* 0x32a570600c0c7823 */ /* 0x000fe20000000005 */
[----:B------:R-:W-:-:S06]  /*1ea0*/  SHF.L.U32 R5, R10, 0x17, RZ ;  /* 0x000000170a057819 */ /* 0x000fcc00000006ff */
[----:B------:R-:W1:Y:S01]  /*1eb0*/  MUFU.EX2 R12, R12 ;  /* 0x0000000c000c7308 */ /* 0x000e620000000800 */
[----:B0-----:R-:W-:-:S04]  /*1ec0*/  FFMA R5, R5, R13, R8 ;  /* 0x0000000d05057223 */ /* 0x001fc80000000008 */
[----:B-1----:R-:W-:-:S07]  /*1ed0*/  FFMA R8, R14, R12, R5 ;  /* 0x0000000c0e087223 */ /* 0x002fce0000000005 */
.L_x_48:
[----:B------:R-:W-:Y:S05]  /*1ee0*/  @P1 BRA `(.L_x_44) ;  /* 0x00000000003c1947 */ /* 0x000fea0003800000 */
[----:B------:R-:W1:Y:S01]  /*1ef0*/  LDC.64 R4, c[0x0][0x380] ;  /* 0x0000e000ff047b82 */ /* 0x000e620000000a00 */
[----:B------:R-:W-:-:S04]  /*1f00*/  IMAD R3, R3, R2, R11 ;  /* 0x0000000203037224 */ /* 0x000fc800078e020b */
[----:B-1----:R-:W-:-:S06]  /*1f10*/  IMAD.WIDE R4, R3, 0x4, R4 ;  /* 0x0000000403047825 */ /* 0x002fcc00078e0204 */
[----:B0-----:R-:W3:Y:S01]  /*1f20*/  LDG.E R4, desc[UR6][R4.64] ;  /* 0x0000000604047981 */ /* 0x001ee2000c1e1900 */
[----:B------:R-:W-:Y:S01]  /*1f30*/  HFMA2 R3, -RZ, RZ, 0.96630859375, -0.0022525787353515625 ;  /* 0x3bbb989dff037431 */ /* 0x000fe200000001ff */
[----:B------:R-:W-:Y:S01]  /*1f40*/  MOV R6, 0x437c0000 ;  /* 0x437c000000067802 */ /* 0x000fe20000000f00 */
[----:B---3--:R-:W-:-:S04]  /*1f50*/  FADD R0, R4, -R9 ;  /* 0x8000000904007221 */ /* 0x008fc80000000000 */
[----:B------:R-:W-:-:S04]  /*1f60*/  FFMA.SAT R3, R0, R3, 0.5 ;  /* 0x3f00000000037423 */ /* 0x000fc80000002003 */
[----:B------:R-:W-:-:S04]  /*1f70*/  FFMA.RM R3, R3, R6, 12582913 ;  /* 0x4b40000103037423 */ /* 0x000fc80000004006 */
[C---:B------:R-:W-:Y:S01]  /*1f80*/  FADD R7, R3.reuse, -12583039 ;  /* 0xcb40007f03077421 */ /* 0x040fe20000000000 */
[----:B------:R-:W-:-:S03]  /*1f90*/  SHF.L.U32 R3, R3, 0x17, RZ ;  /* 0x0000001703037819 */ /* 0x000fc600000006ff */
[----:B------:R-:W-:-:S04]  /*1fa0*/  FFMA R7, R0, 1.4426950216293334961, -R7 ;  /* 0x3fb8aa3b00077823 */ /* 0x000fc80000000807 */
[----:B------:R-:W-:-:S06]  /*1fb0*/  FFMA R7, R0, 1.925963033500011079e-08, R7 ;  /* 0x32a5706000077823 */ /* 0x000fcc0000000007 */
[----:B------:R-:W0:Y:S02]  /*1fc0*/  MUFU.EX2 R7, R7 ;  /* 0x0000000700077308 */ /* 0x000e240000000800 */
[----:B0-----:R-:W-:-:S07]  /*1fd0*/  FFMA R8, R3, R7, R8 ;  /* 0x0000000703087223 */ /* 0x001fce0000000008 */
.L_x_44:
[----:B------:R-:W-:-:S13]  /*1fe0*/  ISETP.GE.AND P0, PT, R2, 0x1, PT ;  /* 0x000000010200780c */ /* 0x000fda0003f06270 */
[----:B0-----:R-:W-:Y:S05]  /*1ff0*/  @!P0 EXIT ;  /* 0x000000000000894d */ /* 0x001fea0003800000 */
[C---:B------:R-:W-:Y:S01]  /*2000*/  IADD3 R0, PT, PT, R2.reuse, -0x1, RZ ;  /* 0xffffffff02007810 */ /* 0x040fe20007ffe0ff */
[----:B------:R-:W-:Y:S01]  /*2010*/  HFMA2 R7, -RZ, RZ, 0, 0 ;  /* 0x00000000ff077431 */ /* 0x000fe200000001ff */
[----:B------:R-:W-:Y:S02]  /*2020*/  LOP3.LUT R6, R2, 0x7, RZ, 0xc0, !PT ;  /* 0x0000000702067812 */ /* 0x000fe400078ec0ff */
[----:B------:R-:W-:-:S13]  /*2030*/  ISETP.GE.U32.AND P0, PT, R0, 0x7, PT ;  /* 0x000000070000780c */ /* 0x000fda0003f06070 */
[----:B------:R-:W-:Y:S05]  /*2040*/  @!P0 BRA `(.L_x_49) ;  /* 0x0000000c00888947 */ /* 0x000fea0003800000 */
[----:B------:R-:W0:Y:S01]  /*2050*/  LDC R4, c[0x0][0x390] ;  /* 0x0000e400ff047b82 */ /* 0x000e220000000800 */
[----:B------:R-:W-:Y:S02]  /*2060*/  LOP3.LUT R7, R2, 0x7ffffff8, RZ, 0xc0, !PT ;  /* 0x7ffffff802077812 */ /* 0x000fe400078ec0ff */
[----:B------:R-:W-:Y:S02]  /*2070*/  MOV R5, R11 ;  /* 0x0000000b00057202 */ /* 0x000fe40000000f00 */
[----:B-1----:R-:W-:-:S03]  /*2080*/  IADD3 R3, PT, PT, -R7, RZ, RZ ;  /* 0x000000ff07037210 */ /* 0x002fc60007ffe1ff */
[----:B--2---:R-:W1:Y:S04]  /*2090*/  LDC.64 R14, c[0x0][0x380] ;  /* 0x0000e000ff0e7b82 */ /* 0x004e680000000a00 */
.L_x_66:
[----:B-1----:R-:W-:-:S05]  /*20a0*/  IMAD.WIDE R16, R5, 0x4, R14 ;  /* 0x0000000405107825 */ /* 0x002fca00078e020e */
[----:B---3--:R-:W2:Y:S01]  /*20b0*/  LDG.E R0, desc[UR6][R16.64] ;  /* 0x0000000610007981 */ /* 0x008ea2000c1e1900 */
[----:B------:R-:W-:Y:S01]  /*20c0*/  HFMA2 R19, -RZ, RZ, 3.7421875, 0 ;  /* 0x437c0000ff137431 */ /* 0x000fe200000001ff */
[----:B------:R-:W-:Y:S01]  /*20d0*/  MOV R13, 0x3bbb989d ;  /* 0x3bbb989d000d7802 */ /* 0x000fe20000000f00 */
[----:B------:R-:W-:Y:S01]  /*20e0*/  BSSY.RECONVERGENT B2, `(.L_x_50) ;  /* 0x0000017000027945 */ /* 0x000fe20003800200 */
[----:B------:R-:W-:-:S04]  /*20f0*/  IADD3 R3, PT, PT, R3, 0x8, RZ ;  /* 0x0000000803037810 */ /* 0x000fc80007ffe0ff */
[----:B------:R-:W-:Y:S01]  /*2100*/  ISETP.NE.AND P2, PT, R3, RZ, PT ;  /* 0x000000ff0300720c */ /* 0x000fe20003f45270 */
[----:B--2---:R-:W-:-:S04]  /*2110*/  FADD R0, R0, -R9 ;  /* 0x8000000900007221 */ /* 0x004fc80000000000 */
[----:B------:R-:W-:-:S04]  /*2120*/  FFMA.SAT R2, R0, R13, 0.5 ;  /* 0x3f00000000027423 */ /* 0x000fc8000000200d */
[----:B------:R-:W-:Y:S02]  /*2130*/  FFMA.RM R2, R2, R19, 12582913 ;  /* 0x4b40000102027423 */ /* 0x000fe40000004013 */
[----:B------:R-:W1:Y:S02]  /*2140*/  MUFU.RCP R19, R8 ;  /* 0x0000000800137308 */ /* 0x000e640000001000 */
[----:B------:R-:W-:-:S04]  /*2150*/  FADD R13, R2, -12583039 ;  /* 0xcb40007f020d7421 */ /* 0x000fc80000000000 */
[----:B------:R-:W-:-:S04]  /*2160*/  FFMA R13, R0, 1.4426950216293334961, -R13 ;  /* 0x3fb8aa3b000d7823 */ /* 0x000fc8000000080d */
[----:B------:R-:W-:Y:S01]  /*2170*/  FFMA R13, R0, 1.925963033500011079e-08, R13 ;  /* 0x32a57060000d7823 */ /* 0x000fe2000000000d */
[----:B------:R-:W-:-:S05]  /*2180*/  SHF.L.U32 R0, R2, 0x17, RZ ;  /* 0x0000001702007819 */ /* 0x000fca00000006ff */
[----:B------:R-:W2:Y:S01]  /*2190*/  MUFU.EX2 R13, R13 ;  /* 0x0000000d000d7308 */ /* 0x000ea20000000800 */
[----:B-1----:R-:W-:-:S04]  /*21a0*/  FFMA R2, R19, -R8, 1 ;  /* 0x3f80000013027423 */ /* 0x002fc80000000808 */
[----:B------:R-:W-:Y:S01]  /*21b0*/  FFMA R19, R19, R2, R19 ;  /* 0x0000000213137223 */ /* 0x000fe20000000013 */
[----:B--2---:R-:W-:-:S04]  /*21c0*/  FMUL R0, R0, R13 ;  /* 0x0000000d00007220 */ /* 0x004fc80000400000 */
[----:B------:R-:W1:Y:S01]  /*21d0*/  FCHK P0, R0, R8 ;  /* 0x0000000800007302 */ /* 0x000e620000000000 */
[----:B------:R-:W-:-:S04]  /*21e0*/  FFMA R21, R0, R19, RZ ;  /* 0x0000001300157223 */ /* 0x000fc800000000ff */
[----:B------:R-:W-:-:S04]  /*21f0*/  FFMA R2, R21, -R8, R0 ;  /* 0x8000000815027223 */ /* 0x000fc80000000000 */
[----:B------:R-:W-:Y:S01]  /*2200*/  FFMA R19, R19, R2, R21 ;  /* 0x0000000213137223 */ /* 0x000fe20000000015 */
[----:B-1----:R-:W-:Y:S06]  /*2210*/  @!P0 BRA `(.L_x_51) ;  /* 0x00000000000c8947 */ /* 0x002fec0003800000 */
[----:B------:R-:W-:-:S07]  /*2220*/  MOV R10, 0x2240 ;  /* 0x00002240000a7802 */ /* 0x000fce0000000f00 */
[----:B0-----:R-:W-:Y:S05]  /*2230*/  CALL.REL.NOINC `($__internal_0_$__cuda_sm3x_div_rn_noftz_f32_slowpath) ;  /* 0x00000018006c7944 */ /* 0x001fea0003c00000 */
[----:B------:R-:W-:-:S07]  /*2240*/  MOV R19, R0 ;  /* 0x0000000000137202 */ /* 0x000fce0000000f00 */
.L_x_51:
[----:B------:R-:W-:Y:S05]  /*2250*/  BSYNC.RECONVERGENT B2 ;  /* 0x0000000000027941 */ /* 0x000fea0003800200 */
.L_x_50:
[----:B0-----:R-:W-:Y:S01]  /*2260*/  IMAD.WIDE.U32 R12, R4, 0x4, R16 ;  /* 0x00000004040c7825 */ /* 0x001fe200078e0010 */
[----:B------:R0:W-:Y:S04]  /*2270*/  STG.E desc[UR6][R16.64], R19 ;  /* 0x0000001310007986 */ /* 0x0001e8000c101906 */
[----:B------:R-:W2:Y:S01]  /*2280*/  LDG.E R0, desc[UR6][R12.64] ;  /* 0x000000060c007981 */ /* 0x000ea2000c1e1900 */
[----:B------:R-:W-:Y:S01]  /*2290*/  HFMA2 R21, -RZ, RZ, 0.96630859375, -0.0022525787353515625 ;  /* 0x3bbb989dff157431 */ /* 0x000fe200000001ff */
[----:B------:R-:W-:Y:S01]  /*22a0*/  MOV R23, 0x437c0000 ;  /* 0x437c000000177802 */ /* 0x000fe20000000f00 */
[----:B------:R-:W-:Y:S01]  /*22b0*/  BSSY.RECONVERGENT B2, `(.L_x_52) ;  /* 0x0000015000027945 */ /* 0x000fe20003800200 */
[----:B--2---:R-:W-:-:S04]  /*22c0*/  FADD R0, R0, -R9 ;  /* 0x8000000900007221 */ /* 0x004fc80000000000 */
[----:B------:R-:W-:-:S04]  /*22d0*/  FFMA.SAT R2, R0, R21, 0.5 ;  /* 0x3f00000000027423 */ /* 0x000fc80000002015 */
[----:B------:R-:W-:Y:S02]  /*22e0*/  FFMA.RM R2, R2, R23, 12582913 ;  /* 0x4b40000102027423 */ /* 0x000fe40000004017 */
[----:B------:R-:W1:Y:S02]  /*22f0*/  MUFU.RCP R23, R8 ;  /* 0x0000000800177308 */ /* 0x000e640000001000 */
[C---:B------:R-:W-:Y:S01]  /*2300*/  FADD R21, R2.reuse, -12583039 ;  /* 0xcb40007f02157421 */ /* 0x040fe20000000000 */
[----:B------:R-:W-:-:S03]  /*2310*/  SHF.L.U32 R2, R2, 0x17, RZ ;  /* 0x0000001702027819 */ /* 0x000fc600000006ff */
[----:B------:R-:W-:-:S04]  /*2320*/  FFMA R21, R0, 1.4426950216293334961, -R21 ;  /* 0x3fb8aa3b00157823 */ /* 0x000fc80000000815 */
[----:B------:R-:W-:-:S06]  /*2330*/  FFMA R21, R0, 1.925963033500011079e-08, R21 ;  /* 0x32a5706000157823 */ /* 0x000fcc0000000015 */
[----:B------:R-:W2:Y:S01]  /*2340*/  MUFU.EX2 R21, R21 ;  /* 0x0000001500157308 */ /* 0x000ea20000000800 */
[----:B-1----:R-:W-:-:S04]  /*2350*/  FFMA R0, R23, -R8, 1 ;  /* 0x3f80000017007423 */ /* 0x002fc80000000808 */
[----:B------:R-:W-:Y:S01]  /*2360*/  FFMA R0, R23, R0, R23 ;  /* 0x0000000017007223 */ /* 0x000fe20000000017 */
[----:B--2---:R-:W-:-:S04]  /*2370*/  FMUL R10, R2, R21 ;  /* 0x00000015020a7220 */ /* 0x004fc80000400000 */
[----:B------:R-:W1:Y:S01]  /*2380*/  FCHK P0, R10, R8 ;  /* 0x000000080a007302 */ /* 0x000e620000000000 */
[----:B0-----:R-:W-:-:S04]  /*2390*/  FFMA R17, R0, R10, RZ ;  /* 0x0000000a00117223 */ /* 0x001fc800000000ff */
[----:B------:R-:W-:-:S04]  /*23a0*/  FFMA R2, R17, -R8, R10 ;  /* 0x8000000811027223 */ /* 0x000fc8000000000a */
[----:B------:R-:W-:Y:S01]  /*23b0*/  FFMA R0, R0, R2, R17 ;  /* 0x0000000200007223 */ /* 0x000fe20000000011 */
[----:B-1----:R-:W-:Y:S06]  /*23c0*/  @!P0 BRA `(.L_x_53) ;  /* 0x00000000000c8947 */ /* 0x002fec0003800000 */
[----:B------:R-:W-:Y:S02]  /*23d0*/  MOV R0, R10 ;  /* 0x0000000a00007202 */ /* 0x000fe40000000f00 */
[----:B------:R-:W-:-:S07]  /*23e0*/  MOV R10, 0x2400 ;  /* 0x00002400000a7802 */ /* 0x000fce0000000f00 */
[----:B------:R-:W-:Y:S05]  /*23f0*/  CALL.REL.NOINC `($__internal_0_$__cuda_sm3x_div_rn_noftz_f32_slowpath) ;  /* 0x0000001400fc7944 */ /* 0x000fea0003c00000 */
.L_x_53:
[----:B------:R-:W-:Y:S05]  /*2400*/  BSYNC.RECONVERGENT B2 ;  /* 0x0000000000027941 */ /* 0x000fea0003800200 */
.L_x_52:
[----:B------:R-:W-:Y:S01]  /*2410*/  IMAD.WIDE.U32 R16, R4, 0x4, R12 ;  /* 0x0000000404107825 */ /* 0x000fe200078e000c */
        /* <DEDUP_REMOVED lines=8> */
[----:B------:R-:W0:Y:S02]  /*24a0*/  MUFU.RCP R21, R8 ;  /* 0x0000000800157308 */ /* 0x000e240000001000 */
[C---:B------:R-:W-:Y:S01]  /*24b0*/  FADD R19, R10.reuse, -12583039 ;  /* 0xcb40007f0a137421 */ /* 0x040fe20000000000 */
[----:B------:R-:W-:-:S03]  /*24c0*/  SHF.L.U32 R10, R10, 0x17, RZ ;  /* 0x000000170a0a7819 */ /* 0x000fc600000006ff */
[----:B------:R-:W-:-:S04]  /*24d0*/  FFMA R19, R2, 1.4426950216293334961, -R19 ;  /* 0x3fb8aa3b02137823 */ /* 0x000fc80000000813 */
[----:B------:R-:W-:-:S06]  /*24e0*/  FFMA R19, R2, 1.925963033500011079e-08, R19 ;  /* 0x32a5706002137823 */ /* 0x000fcc0000000013 */
[----:B------:R-:W1:Y:S01]  /*24f0*/  MUFU.EX2 R19, R19 ;  /* 0x0000001300137308 */ /* 0x000e620000000800 */
[----:B0-----:R-:W-:-:S04]  /*2500*/  FFMA R0, R21, -R8, 1 ;  /* 0x3f80000015007423 */ /* 0x001fc80000000808 */
[----:B------:R-:W-:Y:S01]  /*2510*/  FFMA R0, R21, R0, R21 ;  /* 0x0000000015007223 */ /* 0x000fe20000000015 */
[----:B-1----:R-:W-:-:S04]  /*2520*/  FMUL R10, R10, R19 ;  /* 0x000000130a0a7220 */ /* 0x002fc80000400000 */
[----:B------:R-:W0:Y:S01]  /*2530*/  FCHK P0, R10, R8 ;  /* 0x000000080a007302 */ /* 0x000e220000000000 */
[----:B------:R-:W-:-:S04]  /*2540*/  FFMA R13, R0, R10, RZ ;  /* 0x0000000a000d7223 */ /* 0x000fc800000000ff */
[----:B------:R-:W-:-:S04]  /*2550*/  FFMA R2, R13, -R8, R10 ;  /* 0x800000080d027223 */ /* 0x000fc8000000000a */
[----:B------:R-:W-:Y:S01]  /*2560*/  FFMA R0, R0, R2, R13 ;  /* 0x0000000200007223 */ /* 0x000fe2000000000d */
[----:B0-----:R-:W-:Y:S06]  /*2570*/  @!P0 BRA `(.L_x_55) ;  /* 0x00000000000c8947 */ /* 0x001fec0003800000 */
[----:B------:R-:W-:Y:S02]  /*2580*/  MOV R0, R10 ;  /* 0x0000000a00007202 */ /* 0x000fe40000000f00 */
[----:B------:R-:W-:-:S07]  /*2590*/  MOV R10, 0x25b0 ;  /* 0x000025b0000a7802 */ /* 0x000fce0000000f00 */
[----:B------:R-:W-:Y:S05]  /*25a0*/  CALL.REL.NOINC `($__internal_0_$__cuda_sm3x_div_rn_noftz_f32_slowpath) ;  /* 0x0000001400907944 */ /* 0x000fea0003c00000 */
.L_x_55:
[----:B------:R-:W-:Y:S05]  /*25b0*/  BSYNC.RECONVERGENT B2 ;  /* 0x0000000000027941 */ /* 0x000fea0003800200 */
.L_x_54:
        /* <DEDUP_REMOVED lines=26> */
.L_x_57:
[----:B------:R-:W-:Y:S05]  /*2760*/  BSYNC.RECONVERGENT B2 ;  /* 0x0000000000027941 */ /* 0x000fea0003800200 */
.L_x_56:
        /* <DEDUP_REMOVED lines=26> */
.L_x_59:
[----:B------:R-:W-:Y:S05]  /*2910*/  BSYNC.RECONVERGENT B2 ;  /* 0x0000000000027941 */ /* 0x000fea0003800200 */
.L_x_58:
        /* <DEDUP_REMOVED lines=26> */
.L_x_61:
[----:B------:R-:W-:Y:S05]  /*2ac0*/  BSYNC.RECONVERGENT B2 ;  /* 0x0000000000027941 */ /* 0x000fea0003800200 */
.L_x_60:
        /* <DEDUP_REMOVED lines=26> */
.L_x_63:
[----:B------:R-:W-:Y:S05]  /*2c70*/  BSYNC.RECONVERGENT B2 ;  /* 0x0000000000027941 */ /* 0x000fea0003800200 */
.L_x_62:
        /* <DEDUP_REMOVED lines=26> */
.L_x_65:
[----:B------:R-:W-:Y:S05]  /*2e20*/  BSYNC.RECONVERGENT B2 ;  /* 0x0000000000027941 */ /* 0x000fea0003800200 */
.L_x_64:
[----:B------:R3:W-:Y:S01]  /*2e30*/  STG.E desc[UR6][R12.64], R0 ;  /* 0x000000000c007986 */ /* 0x0007e2000c101906 */
[----:B------:R-:W-:-:S04]  /*2e40*/  MOV R2, R4 ;  /* 0x0000000400027202 */ /* 0x000fc80000000f00 */
[----:B------:R-:W-:Y:S01]  /*2e50*/  LEA R5, R2, R5, 0x3 ;  /* 0x0000000502057211 */ /* 0x000fe200078e18ff */
[----:B------:R-:W-:Y:S06]  /*2e60*/  @P2 BRA `(.L_x_66) ;  /* 0xfffffff0008c2947 */ /* 0x000fec000383ffff */
.L_x_49:
[----:B------:R-:W-:-:S13]  /*2e70*/  ISETP.NE.AND P0, PT, R6, RZ, PT ;  /* 0x000000ff0600720c */ /* 0x000fda0003f05270 */
[----:B------:R-:W-:Y:S05]  /*2e80*/  @!P0 EXIT ;  /* 0x000000000000894d */ /* 0x000fea0003800000 */
[----:B------:R-:W-:Y:S02]  /*2e90*/  ISETP.GE.U32.AND P0, PT, R6, 0x4, PT ;  /* 0x000000040600780c */ /* 0x000fe40003f06070 */
[----:B-1----:R-:W-:-:S11]  /*2ea0*/  LOP3.LUT R3, R2, 0x3, RZ, 0xc0, !PT ;  /* 0x0000000302037812 */ /* 0x002fd600078ec0ff */
[----:B------:R-:W-:Y:S05]  /*2eb0*/  @!P0 BRA `(.L_x_67) ;  /* 0x0000000400c88947 */ /* 0x000fea0003800000 */
[----:B---3--:R-:W0:Y:S01]  /*2ec0*/  LDC.64 R12, c[0x0][0x380] ;  /* 0x0000e000ff0c7b82 */ /* 0x008e220000000a00 */
[----:B------:R-:W-:-:S04]  /*2ed0*/  IMAD R5, R7, R2, R11 ;  /* 0x0000000207057224 */ /* 0x000fc800078e020b */
[----:B0-----:R-:W-:-:S05]  /*2ee0*/  IMAD.WIDE R12, R5, 0x4, R12 ;  /* 0x00000004050c7825 */ /* 0x001fca00078e020c */
[----:B------:R-:W3:Y:S01]  /*2ef0*/  LDG.E R0, desc[UR6][R12.64] ;  /* 0x000000060c007981 */ /* 0x000ee2000c1e1900 */
[----:B------:R-:W-:Y:S01]  /*2f00*/  HFMA2 R5, -RZ, RZ, 0.96630859375, -0.0022525787353515625 ;  /* 0x3bbb989dff057431 */ /* 0x000fe200000001ff */
[----:B--2---:R-:W-:Y:S01]  /*2f10*/  MOV R15, 0x437c0000 ;  /* 0x437c0000000f7802 */ /* 0x004fe20000000f00 */
[----:B------:R-:W-:Y:S01]  /*2f20*/  BSSY.RECONVERGENT B2, `(.L_x_68) ;  /* 0x0000015000027945 */ /* 0x000fe20003800200 */
[----:B---3--:R-:W-:-:S04]  /*2f30*/  FADD R0, R0, -R9 ;  /* 0x8000000900007221 */ /* 0x008fc80000000000 */
        /* <DEDUP_REMOVED lines=19> */
.L_x_69:
[----:B------:R-:W-:Y:S05]  /*3070*/  BSYNC.RECONVERGENT B2 ;  /* 0x0000000000027941 */ /* 0x000fea0003800200 */
.L_x_68:
[----:B------:R-:W0:Y:S01]  /*3080*/  LDC R5, c[0x0][0x390] ;  /* 0x0000e400ff057b82 */ /* 0x000e220000000800 */
[----:B------:R1:W-:Y:S01]  /*3090*/  STG.E desc[UR6][R12.64], R0 ;  /* 0x000000000c007986 */ /* 0x0003e2000c101906 */
[----:B0-----:R-:W-:-:S05]  /*30a0*/  IMAD.WIDE.U32 R4, R5, 0x4, R12 ;  /* 0x0000000405047825 */ /* 0x001fca00078e000c */
        /* <DEDUP_REMOVED lines=12> */
[----:B------:R-:W0:Y:S01]  /*3170*/  MUFU.EX2 R15, R15 ;  /* 0x0000000f000f7308 */ /* 0x000e220000000800 */
[----:B-1----:R-:W-:-:S04]  /*3180*/  FFMA R0, R17, -R8, 1 ;  /* 0x3f80000011007423 */ /* 0x002fc80000000808 */
[----:B------:R-:W-:Y:S01]  /*3190*/  FFMA R0, R17, R0, R17 ;  /* 0x0000000011007223 */ /* 0x000fe20000000011 */
[----:B0-----:R-:W-:-:S04]  /*31a0*/  FMUL R6, R6, R15 ;  /* 0x0000000f06067220 */ /* 0x001fc80000400000 */
        /* <DEDUP_REMOVED lines=8> */
.L_x_71:
[----:B------:R-:W-:Y:S05]  /*3230*/  BSYNC.RECONVERGENT B2 ;  /* 0x0000000000027941 */ /* 0x000fea0003800200 */
.L_x_70:
        /* <DEDUP_REMOVED lines=27> */
.L_x_73:
[----:B------:R-:W-:Y:S05]  /*33f0*/  BSYNC.RECONVERGENT B2 ;  /* 0x0000000000027941 */ /* 0x000fea0003800200 */
.L_x_72:
        /* <DEDUP_REMOVED lines=27> */
.L_x_75:
[----:B------:R-:W-:Y:S05]  /*35b0*/  BSYNC.RECONVERGENT B2 ;  /* 0x0000000000027941 */ /* 0x000fea0003800200 */
.L_x_74:
[----:B------:R0:W-:Y:S01]  /*35c0*/  STG.E desc[UR6][R4.64], R0 ;  /* 0x0000000004007986 */ /* 0x0001e2000c101906 */
[----:B------:R-:W-:-:S07]  /*35d0*/  IADD3 R7, PT, PT, R7, 0x4, RZ ;  /* 0x0000000407077810 */ /* 0x000fce0007ffe0ff */
.L_x_67:
[----:B------:R-:W-:-:S13]  /*35e0*/  ISETP.NE.AND P0, PT, R3, RZ, PT ;  /* 0x000000ff0300720c */ /* 0x000fda0003f05270 */
[----:B------:R-:W-:Y:S05]  /*35f0*/  @!P0 EXIT ;  /* 0x000000000000894d */ /* 0x000fea0003800000 */
[----:B------:R-:W-:-:S13]  /*3600*/  ISETP.NE.AND P0, PT, R3, 0x1, PT ;  /* 0x000000010300780c */ /* 0x000fda0003f05270 */
[----:B------:R-:W-:Y:S05]  /*3610*/  @!P0 BRA `(.L_x_76) ;  /* 0x0000000000ec8947 */ /* 0x000fea0003800000 */
[----:B0-----:R-:W0:Y:S01]  /*3620*/  LDC.64 R4, c[0x0][0x380] ;  /* 0x0000e000ff047b82 */ /* 0x001e220000000a00 */
[----:B------:R-:W1:Y:S02]  /*3630*/  LDCU UR4, c[0x0][0x390] ;  /* 0x00007200ff0477ac */ /* 0x000e640008000800 */
[----:B-1----:R-:W-:-:S04]  /*3640*/  IMAD R3, R7, UR4, R11 ;  /* 0x0000000407037c24 */ /* 0x002fc8000f8e020b */
[----:B0-----:R-:W-:-:S05]  /*3650*/  IMAD.WIDE R4, R3, 0x4, R4 ;  /* 0x0000000403047825 */ /* 0x001fca00078e0204 */
[----:B---3--:R-:W3:Y:S01]  /*3660*/  LDG.E R0, desc[UR6][R4.64] ;  /* 0x0000000604007981 */ /* 0x008ee2000c1e1900 */
[----:B------:R-:W-:Y:S01]  /*3670*/  HFMA2 R3, -RZ, RZ, 0.96630859375, -0.0022525787353515625 ;  /* 0x3bbb989dff037431 */ /* 0x000fe200000001ff */
[----:B------:R-:W-:Y:S01]  /*3680*/  MOV R13, 0x437c0000 ;  /* 0x437c0000000d7802 */ /* 0x000fe20000000f00 */
        /* <DEDUP_REMOVED lines=20> */
[----:B--2---:R-:W-:Y:S05]  /*37d0*/  CALL.REL.NOINC `($__internal_0_$__cuda_sm3x_div_rn_noftz_f32_slowpath) ;  /* 0x0000000400047944 */ /* 0x004fea0003c00000 */
.L_x_78:
[----:B------:R-:W-:Y:S05]  /*37e0*/  BSYNC.RECONVERGENT B2 ;  /* 0x0000000000027941 */ /* 0x000fea0003800200 */
.L_x_77:
[----:B------:R-:W0:Y:S01]  /*37f0*/  LDC R13, c[0x0][0x390] ;  /* 0x0000e400ff0d7b82 */ /* 0x000e220000000800 */
[----:B------:R1:W-:Y:S01]  /*3800*/  STG.E desc[UR6][R4.64], R0 ;  /* 0x0000000004007986 */ /* 0x0003e2000c101906 */
[----:B0-----:R-:W-:-:S05]  /*3810*/  IMAD.WIDE.U32 R12, R13, 0x4, R4 ;  /* 0x000000040d0c7825 */ /* 0x001fca00078e0004 */
[----:B------:R-:W3:Y:S01]  /*3820*/  LDG.E R2, desc[UR6][R12.64] ;  /* 0x000000060c027981 */ /* 0x000ee2000c1e1900 */
[----:B------:R-:W-:Y:S01]  /*3830*/  HFMA2 R3, -RZ, RZ, 0.96630859375, -0.0022525787353515625 ;  /* 0x3bbb989dff037431 */ /* 0x000fe200000001ff */
[----:B------:R-:W-:Y:S01]  /*3840*/  MOV R6, 0x437c0000 ;  /* 0x437c000000067802 */ /* 0x000fe20000000f00 */
[----:B--2---:R-:W0:Y:S01]  /*3850*/  MUFU.RCP R17, R8 ;  /* 0x0000000800117308 */ /* 0x004e220000001000 */
[----:B------:R-:W-:Y:S01]  /*3860*/  BSSY.RECONVERGENT B2, `(.L_x_79) ;  /* 0x0000014000027945 */ /* 0x000fe20003800200 */
[----:B---3--:R-:W-:-:S04]  /*3870*/  FADD R2, R2, -R9 ;  /* 0x8000000902027221 */ /* 0x008fc80000000000 */
[----:B------:R-:W-:-:S04]  /*3880*/  FFMA.SAT R3, R2, R3, 0.5 ;  /* 0x3f00000002037423 */ /* 0x000fc80000002003 */
[----:B------:R-:W-:-:S04]  /*3890*/  FFMA.RM R3, R3, R6, 12582913 ;  /* 0x4b40000103037423 */ /* 0x000fc80000004006 */
[C---:B------:R-:W-:Y:S01]  /*38a0*/  FADD R15, R3.reuse, -12583039 ;  /* 0xcb40007f030f7421 */ /* 0x040fe20000000000 */
[----:B------:R-:W-:-:S03]  /*38b0*/  SHF.L.U32 R3, R3, 0x17, RZ ;  /* 0x0000001703037819 */ /* 0x000fc600000006ff */
[----:B------:R-:W-:-:S04]  /*38c0*/  FFMA R15, R2, 1.4426950216293334961, -R15 ;  /* 0x3fb8aa3b020f7823 */ /* 0x000fc8000000080f */
[----:B------:R-:W-:Y:S01]  /*38d0*/  FFMA R15, R2, 1.925963033500011079e-08, R15 ;  /* 0x32a57060020f7823 */ /* 0x000fe2000000000f */
[----:B0-----:R-:W-:-:S03]  /*38e0*/  FFMA R2, R17, -R8, 1 ;  /* 0x3f80000011027423 */ /* 0x001fc60000000808 */
[----:B-1----:R-:W0:Y:S02]  /*38f0*/  MUFU.EX2 R0, R15 ;  /* 0x0000000f00007308 */ /* 0x002e240000000800 */
[----:B0-----:R-:W-:Y:S01]  /*3900*/  FMUL R4, R3, R0 ;  /* 0x0000000003047220 */ /* 0x001fe20000400000 */
[----:B------:R-:W-:-:S05]  /*3910*/  FFMA R0, R17, R2, R17 ;  /* 0x0000000211007223 */ /* 0x000fca0000000011 */
        /* <DEDUP_REMOVED lines=8> */
.L_x_80:
[----:B------:R-:W-:Y:S05]  /*39a0*/  BSYNC.RECONVERGENT B2 ;  /* 0x0000000000027941 */ /* 0x000fea0003800200 */
.L_x_79:
[----:B------:R1:W-:Y:S01]  /*39b0*/  STG.E desc[UR6][R12.64], R0 ;  /* 0x000000000c007986 */ /* 0x0003e2000c101906 */
[----:B------:R-:W-:-:S07]  /*39c0*/  IADD3 R7, PT, PT, R7, 0x2, RZ ;  /* 0x0000000207077810 */ /* 0x000fce0007ffe0ff */
.L_x_76:
[----:B01-3--:R-:W0:Y:S02]  /*39d0*/  LDC R0, c[0x0][0x390] ;  /* 0x0000e400ff007b82 */ /* 0x00be240000000800 */
[----:B0-----:R-:W-:-:S04]  /*39e0*/  LOP3.LUT R2, R0, 0x1, RZ, 0xc0, !PT ;  /* 0x0000000100027812 */ /* 0x001fc800078ec0ff */
[----:B------:R-:W-:-:S13]  /*39f0*/  ISETP.NE.U32.AND P0, PT, R2, 0x1, PT ;  /* 0x000000010200780c */ /* 0x000fda0003f05070 */
[----:B------:R-:W-:Y:S05]  /*3a00*/  @P0 EXIT ;  /* 0x000000000000094d */ /* 0x000fea0003800000 */
[----:B------:R-:W0:Y:S01]  /*3a10*/  LDC.64 R4, c[0x0][0x380] ;  /* 0x0000e000ff047b82 */ /* 0x000e220000000a00 */
[----:B------:R-:W-:-:S04]  /*3a20*/  IMAD R7, R7, R0, R11 ;  /* 0x0000000007077224 */ /* 0x000fc800078e020b */
[----:B0-----:R-:W-:-:S05]  /*3a30*/  IMAD.WIDE R4, R7, 0x4, R4 ;  /* 0x0000000407047825 */ /* 0x001fca00078e0204 */
[----:B------:R-:W3:Y:S01]  /*3a40*/  LDG.E R0, desc[UR6][R4.64] ;  /* 0x0000000604007981 */ /* 0x000ee2000c1e1900 */
        /* <DEDUP_REMOVED lines=23> */
.L_x_82:
[----:B------:R-:W-:Y:S05]  /*3bc0*/  BSYNC.RECONVERGENT B2 ;  /* 0x0000000000027941 */ /* 0x000fea0003800200 */
.L_x_81:
[----:B------:R-:W-:Y:S01]  /*3bd0*/  STG.E desc[UR6][R4.64], R0 ;  /* 0x0000000004007986 */ /* 0x000fe2000c101906 */
[----:B------:R-:W-:Y:S05]  /*3be0*/  EXIT ;  /* 0x000000000000794d */ /* 0x000fea0003800000 */
        .weak           $__internal_0_$__cuda_sm3x_div_rn_noftz_f32_slowpath
        .type           $__internal_0_$__cuda_sm3x_div_rn_noftz_f32_slowpath,@function
        .size           $__internal_0_$__cuda_sm3x_div_rn_noftz_f32_slowpath,(.L_x_153 - $__internal_0_$__cuda_sm3x_div_rn_noftz_f32_slowpath)
$__internal_0_$__cuda_sm3x_div_rn_noftz_f32_slowpath:
[----:B------:R-:W-:Y:S01]  /*3bf0*/  SHF.R.U32.HI R2, RZ, 0x17, R8 ;  /* 0x00000017ff027819 */ /* 0x000fe20000011608 */
[----:B------:R-:W-:Y:S01]  /*3c00*/  BSSY.RECONVERGENT B0, `(.L_x_83) ;  /* 0x0000063000007945 */ /* 0x000fe20003800200 */
[----:B------:R-:W-:Y:S02]  /*3c10*/  SHF.R.U32.HI R19, RZ, 0x17, R0 ;  /* 0x00000017ff137819 */ /* 0x000fe40000011600 */
[----:B------:R-:W-:Y:S02]  /*3c20*/  LOP3.LUT R2, R2, 0xff, RZ, 0xc0, !PT ;  /* 0x000000ff02027812 */ /* 0x000fe400078ec0ff */
[----:B------:R-:W-:Y:S02]  /*3c30*/  LOP3.LUT R19, R19, 0xff, RZ, 0xc0, !PT ;  /* 0x000000ff13137812 */ /* 0x000fe400078ec0ff */
[----:B------:R-:W-:Y:S02]  /*3c40*/  IADD3 R20, PT, PT, R2, -0x1, RZ ;  /* 0xffffffff02147810 */ /* 0x000fe40007ffe0ff */
[----:B------:R-:W-:-:S02]  /*3c50*/  IADD3 R21, PT, PT, R19, -0x1, RZ ;  /* 0xffffffff13157810 */ /* 0x000fc40007ffe0ff */
[----:B------:R-:W-:Y:S02]  /*3c60*/  ISETP.GT.U32.AND P0, PT, R20, 0xfd, PT ;  /* 0x000000fd1400780c */ /* 0x000fe40003f04070 */
[----:B------:R-:W-:Y:S02]  /*3c70*/  MOV R22, R8 ;  /* 0x0000000800167202 */ /* 0x000fe40000000f00 */
[----:B------:R-:W-:-:S13]  /*3c80*/  ISETP.GT.U32.OR P0, PT, R21, 0xfd, P0 ;  /* 0x000000fd1500780c */ /* 0x000fda0000704470 */
[----:B------:R-:W-:Y:S01]  /*3c90*/  @!P0 MOV R18, RZ ;  /* 0x000000ff00128202 */ /* 0x000fe20000000f00 */
[----:B------:R-:W-:Y:S06]  /*3ca0*/  @!P0 BRA `(.L_x_84) ;  /* 0x00000000005c8947 */ /* 0x000fec0003800000 */
[----:B------:R-:W-:Y:S02]  /*3cb0*/  FSETP.GTU.FTZ.AND P0, PT, |R0|, +INF , PT ;  /* 0x7f8000000000780b */ /* 0x000fe40003f1c200 */
[----:B------:R-:W-:-:S04]  /*3cc0*/  FSETP.GTU.FTZ.AND P1, PT, |R8|, +INF , PT ;  /* 0x7f8000000800780b */ /* 0x000fc80003f3c200 */
[----:B------:R-:W-:-:S13]  /*3cd0*/  PLOP3.LUT P0, PT, P0, P1, PT, 0xf8, 0x8f ;  /* 0x00000000008f781c */ /* 0x000fda0000703f70 */
[----:B------:R-:W-:Y:S05]  /*3ce0*/  @P0 BRA `(.L_x_85) ;  /* 0x00000004004c0947 */ /* 0x000fea0003800000 */
[----:B------:R-:W-:-:S13]  /*3cf0*/  LOP3.LUT P0, RZ, R22, 0x7fffffff, R0, 0xc8, !PT ;  /* 0x7fffffff16ff7812 */ /* 0x000fda000780c800 */
[----:B------:R-:W-:Y:S05]  /*3d00*/  @!P0 BRA `(.L_x_86) ;  /* 0x00000004003c8947 */ /* 0x000fea0003800000 */
[----:B------:R-:W-:Y:S02]  /*3d10*/  FSETP.NEU.FTZ.AND P3, PT, |R0|, +INF , PT ;  /* 0x7f8000000000780b */ /* 0x000fe40003f7d200 */
[----:B------:R-:W-:Y:S02]  /*3d20*/  FSETP.NEU.FTZ.AND P1, PT, |R8|, +INF , PT ;  /* 0x7f8000000800780b */ /* 0x000fe40003f3d200 */
[----:B------:R-:W-:-:S11]  /*3d30*/  FSETP.NEU.FTZ.AND P0, PT, |R0|, +INF , PT ;  /* 0x7f8000000000780b */ /* 0x000fd60003f1d200 */
[----:B------:R-:W-:Y:S05]  /*3d40*/  @!P1 BRA !P3, `(.L_x_86) ;  /* 0x00000004002c9947 */ /* 0x000fea0005800000 */
[----:B------:R-:W-:-:S04]  /*3d50*/  LOP3.LUT P3, RZ, R0, 0x7fffffff, RZ, 0xc0, !PT ;  /* 0x7fffffff00ff7812 */ /* 0x000fc8000786c0ff */
[----:B------:R-:W-:-:S13]  /*3d60*/  PLOP3.LUT P1, PT, P1, P3, PT, 0x2f, 0xf2 ;  /* 0x0000000000f2781c */ /* 0x000fda0000f26577 */
[----:B------:R-:W-:Y:S05]  /*3d70*/  @P1 BRA `(.L_x_87) ;  /* 0x0000000400181947 */ /* 0x000fea0003800000 */
[----:B------:R-:W-:-:S04]  /*3d80*/  LOP3.LUT P1, RZ, R22, 0x7fffffff, RZ, 0xc0, !PT ;  /* 0x7fffffff16ff7812 */ /* 0x000fc8000782c0ff */
[----:B------:R-:W-:-:S13]  /*3d90*/  PLOP3.LUT P0, PT, P0, P1, PT, 0x2f, 0xf2 ;  /* 0x0000000000f2781c */ /* 0x000fda0000702577 */
[----:B------:R-:W-:Y:S05]  /*3da0*/  @P0 BRA `(.L_x_88) ;  /* 0x0000000400000947 */ /* 0x000fea0003800000 */
[----:B------:R-:W-:Y:S02]  /*3db0*/  ISETP.GE.AND P0, PT, R21, RZ, PT ;  /* 0x000000ff1500720c */ /* 0x000fe40003f06270 */
[----:B------:R-:W-:-:S11]  /*3dc0*/  ISETP.GE.AND P1, PT, R20, RZ, PT ;  /* 0x000000ff1400720c */ /* 0x000fd60003f26270 */
[----:B------:R-:W-:Y:S01]  /*3dd0*/  @P0 MOV R18, RZ ;  /* 0x000000ff00120202 */ /* 0x000fe20000000f00 */
[----:B------:R-:W-:Y:S01]  /*3de0*/  @!P0 FFMA R0, R0, 1.84467440737095516160e+19, RZ ;  /* 0x5f80000000008823 */ /* 0x000fe200000000ff */
[----:B------:R-:W-:Y:S01]  /*3df0*/  @!P0 MOV R18, 0xffffffc0 ;  /* 0xffffffc000128802 */ /* 0x000fe20000000f00 */
[----:B------:R-:W-:-:S03]  /*3e00*/  @!P1 FFMA R22, R8, 1.84467440737095516160e+19, RZ ;  /* 0x5f80000008169823 */ /* 0x000fc600000000ff */
[----:B------:R-:W-:-:S07]  /*3e10*/  @!P1 IADD3 R18, PT, PT, R18, 0x40, RZ ;  /* 0x0000004012129810 */ /* 0x000fce0007ffe0ff */
.L_x_84:
[----:B------:R-:W-:Y:S01]  /*3e20*/  LEA R21, R2, 0xc0800000, 0x17 ;  /* 0xc080000002157811 */ /* 0x000fe200078eb8ff */
[----:B------:R-:W-:Y:S01]  /*3e30*/  BSSY.RECONVERGENT B1, `(.L_x_89) ;  /* 0x0000036000017945 */ /* 0x000fe20003800200 */
[----:B------:R-:W-:Y:S02]  /*3e40*/  IADD3 R19, PT, PT, R19, -0x7f, RZ ;  /* 0xffffff8113137810 */ /* 0x000fe40007ffe0ff */
[----:B------:R-:W-:-:S03]  /*3e50*/  IADD3 R24, PT, PT, -R21, R22, RZ ;  /* 0x0000001615187210 */ /* 0x000fc60007ffe1ff */
[C---:B------:R-:W-:Y:S01]  /*3e60*/  IMAD R0, R19.reuse, -0x800000, R0 ;  /* 0xff80000013007824 */ /* 0x040fe200078e0200 */
[----:B------:R-:W0:Y:S01]  /*3e70*/  MUFU.RCP R20, R24 ;  /* 0x0000001800147308 */ /* 0x000e220000001000 */
[----:B------:R-:W-:Y:S01]  /*3e80*/  FADD.FTZ R21, -R24, -RZ ;  /* 0x800000ff18157221 */ /* 0x000fe20000010100 */
[----:B------:R-:W-:-:S04]  /*3e90*/  IADD3 R19, PT, PT, R19, 0x7f, -R2 ;  /* 0x0000007f13137810 */ /* 0x000fc80007ffe802 */
[----:B------:R-:W-:Y:S01]  /*3ea0*/  IADD3 R19, PT, PT, R19, R18, RZ ;  /* 0x0000001213137210 */ /* 0x000fe20007ffe0ff */
[----:B0-----:R-:W-:-:S04]  /*3eb0*/  FFMA R23, R20, R21, 1 ;  /* 0x3f80000014177423 */ /* 0x001fc80000000015 */
[----:B------:R-:W-:-:S04]  /*3ec0*/  FFMA R23, R20, R23, R20 ;  /* 0x0000001714177223 */ /* 0x000fc80000000014 */
[----:B------:R-:W-:-:S04]  /*3ed0*/  FFMA R20, R0, R23, RZ ;  /* 0x0000001700147223 */ /* 0x000fc800000000ff */
[----:B------:R-:W-:-:S04]  /*3ee0*/  FFMA R22, R21, R20, R0 ;  /* 0x0000001415167223 */ /* 0x000fc80000000000 */
[----:B------:R-:W-:-:S04]  /*3ef0*/  FFMA R22, R23, R22, R20 ;  /* 0x0000001617167223 */ /* 0x000fc80000000014 */
[----:B------:R-:W-:-:S04]  /*3f00*/  FFMA R21, R21, R22, R0 ;  /* 0x0000001615157223 */ /* 0x000fc80000000000 */
[----:B------:R-:W-:-:S05]  /*3f10*/  FFMA R0, R23, R21, R22 ;  /* 0x0000001517007223 */ /* 0x000fca0000000016 */
[----:B------:R-:W-:-:S04]  /*3f20*/  SHF.R.U32.HI R2, RZ, 0x17, R0 ;  /* 0x00000017ff027819 */ /* 0x000fc80000011600 */
[----:B------:R-:W-:-:S04]  /*3f30*/  LOP3.LUT R2, R2, 0xff, RZ, 0xc0, !PT ;  /* 0x000000ff02027812 */ /* 0x000fc800078ec0ff */
[----:B------:R-:W-:-:S04]  /*3f40*/  IADD3 R2, PT, PT, R2, R19, RZ ;  /* 0x0000001302027210 */ /* 0x000fc80007ffe0ff */
[----:B------:R-:W-:-:S04]  /*3f50*/  IADD3 R18, PT, PT, R2, -0x1, RZ ;  /* 0xffffffff02127810 */ /* 0x000fc80007ffe0ff */
[----:B------:R-:W-:-:S13]  /*3f60*/  ISETP.GE.U32.AND P0, PT, R18, 0xfe, PT ;  /* 0x000000fe1200780c */ /* 0x000fda0003f06070 */
[----:B------:R-:W-:Y:S05]  /*3f70*/  @!P0 BRA `(.L_x_90) ;  /* 0x0000000000808947 */ /* 0x000fea0003800000 */
[----:B------:R-:W-:-:S13]  /*3f80*/  ISETP.GT.AND P0, PT, R2, 0xfe, PT ;  /* 0x000000fe0200780c */ /* 0x000fda0003f04270 */
[----:B------:R-:W-:Y:S05]  /*3f90*/  @P0 BRA `(.L_x_91) ;  /* 0x00000000006c0947 */ /* 0x000fea0003800000 */
[----:B------:R-:W-:-:S13]  /*3fa0*/  ISETP.GE.AND P0, PT, R2, 0x1, PT ;  /* 0x000000010200780c */ /* 0x000fda0003f06270 */
[----:B------:R-:W-:Y:S05]  /*3fb0*/  @P0 BRA `(.L_x_92) ;  /* 0x0000000000740947 */ /* 0x000fea0003800000 */
[----:B------:R-:W-:Y:S02]  /*3fc0*/  ISETP.GE.AND P0, PT, R2, -0x18, PT ;  /* 0xffffffe80200780c */ /* 0x000fe40003f06270 */
[----:B------:R-:W-:-:S11]  /*3fd0*/  LOP3.LUT R0, R0, 0x80000000, RZ, 0xc0, !PT ;  /* 0x8000000000007812 */ /* 0x000fd600078ec0ff */
[----:B------:R-:W-:Y:S05]  /*3fe0*/  @!P0 BRA `(.L_x_92) ;  /* 0x0000000000688947 */ /* 0x000fea0003800000 */
[CCC-:B------:R-:W-:Y:S01]  /*3ff0*/  FFMA.RZ R18, R23.reuse, R21.reuse, R22.reuse ;  /* 0x0000001517127223 */ /* 0x1c0fe2000000c016 */
[CCC-:B------:R-:W-:Y:S01]  /*4000*/  FFMA.RP R19, R23.reuse, R21.reuse, R22.reuse ;  /* 0x0000001517137223 */ /* 0x1c0fe20000008016 */
[----:B------:R-:W-:Y:S01]  /*4010*/  FFMA.RM R22, R23, R21, R22 ;  /* 0x0000001517167223 */ /* 0x000fe20000004016 */
[----:B------:R-:W-:Y:S02]  /*4020*/  IADD3 R20, PT, PT, R2, 0x20, RZ ;  /* 0x0000002002147810 */ /* 0x000fe40007ffe0ff */
[----:B------:R-:W-:Y:S02]  /*4030*/  LOP3.LUT R18, R18, 0x7fffff, RZ, 0xc0, !PT ;  /* 0x007fffff12127812 */ /* 0x000fe400078ec0ff */
[----:B------:R-:W-:Y:S02]  /*4040*/  ISETP.NE.AND P3, PT, R2, RZ, PT ;  /* 0x000000ff0200720c */ /* 0x000fe40003f65270 */
[----:B------:R-:W-:Y:S02]  /*4050*/  LOP3.LUT R21, R18, 0x800000, RZ, 0xfc, !PT ;  /* 0x0080000012157812 */ /* 0x000fe400078efcff */
[----:B------:R-:W-:-:S02]  /*4060*/  ISETP.NE.AND P1, PT, R2, RZ, PT ;  /* 0x000000ff0200720c */ /* 0x000fc40003f25270 */
[----:B------:R-:W-:Y:S02]  /*4070*/  IADD3 R2, PT, PT, -R2, RZ, RZ ;  /* 0x000000ff02027210 */ /* 0x000fe40007ffe1ff */
[----:B------:R-:W-:Y:S02]  /*4080*/  SHF.L.U32 R20, R21, R20, RZ ;  /* 0x0000001415147219 */ /* 0x000fe400000006ff */
[----:B------:R-:W-:Y:S02]  /*4090*/  FSETP.NEU.FTZ.AND P0, PT, R19, R22, PT ;  /* 0x000000161300720b */ /* 0x000fe40003f1d000 */
[----:B------:R-:W-:Y:S02]  /*40a0*/  SEL R2, R2, RZ, P3 ;  /* 0x000000ff02027207 */ /* 0x000fe40001800000 */
[----:B------:R-:W-:Y:S02]  /*40b0*/  ISETP.NE.AND P1, PT, R20, RZ, P1 ;  /* 0x000000ff1400720c */ /* 0x000fe40000f25270 */
[----:B------:R-:W-:-:S02]  /*40c0*/  SHF.R.U32.HI R21, RZ, R2, R21 ;  /* 0x00000002ff157219 */ /* 0x000fc40000011615 */
[----:B------:R-:W-:Y:S02]  /*40d0*/  PLOP3.LUT P0, PT, P0, P1, PT, 0xf8, 0x8f ;  /* 0x00000000008f781c */ /* 0x000fe40000703f70 */
[----:B------:R-:W-:Y:S02]  /*40e0*/  SHF.R.U32.HI R18, RZ, 0x1, R21 ;  /* 0x00000001ff127819 */ /* 0x000fe40000011615 */
[----:B------:R-:W-:-:S04]  /*40f0*/  SEL R19, RZ, 0x1, !P0 ;  /* 0x00000001ff137807 */ /* 0x000fc80004000000 */
[----:B------:R-:W-:-:S04]  /*4100*/  LOP3.LUT R2, R19, 0x1, R18, 0xf8, !PT ;  /* 0x0000000113027812 */ /* 0x000fc800078ef812 */
[----:B------:R-:W-:-:S04]  /*4110*/  LOP3.LUT R21, R2, R21, RZ, 0xc0, !PT ;  /* 0x0000001502157212 */ /* 0x000fc800078ec0ff */
[----:B------:R-:W-:-:S04]  /*4120*/  IADD3 R21, PT, PT, R18, R21, RZ ;  /* 0x0000001512157210 */ /* 0x000fc80007ffe0ff */
[----:B------:R-:W-:Y:S01]  /*4130*/  LOP3.LUT R0, R21, R0, RZ, 0xfc, !PT ;  /* 0x0000000015007212 */ /* 0x000fe200078efcff */
[----:B------:R-:W-:Y:S06]  /*4140*/  BRA `(.L_x_92) ;  /* 0x0000000000107947 */ /* 0x000fec0003800000 */
.L_x_91:
[----:B------:R-:W-:-:S04]  /*4150*/  LOP3.LUT R0, R0, 0x80000000, RZ, 0xc0, !PT ;  /* 0x8000000000007812 */ /* 0x000fc800078ec0ff */
[----:B------:R-:W-:Y:S01]  /*4160*/  LOP3.LUT R0, R0, 0x7f800000, RZ, 0xfc, !PT ;  /* 0x7f80000000007812 */ /* 0x000fe200078efcff */
[----:B------:R-:W-:Y:S06]  /*4170*/  BRA `(.L_x_92) ;  /* 0x0000000000047947 */ /* 0x000fec0003800000 */
.L_x_90:
[----:B------:R-:W-:-:S07]  /*4180*/  LEA R0, R19, R0, 0x17 ;  /* 0x0000000013007211 */ /* 0x000fce00078eb8ff */
.L_x_92:
[----:B------:R-:W-:Y:S05]  /*4190*/  BSYNC.RECONVERGENT B1 ;  /* 0x0000000000017941 */ /* 0x000fea0003800200 */
.L_x_89:
[----:B------:R-:W-:Y:S05]  /*41a0*/  BRA `(.L_x_93) ;  /* 0x0000000000207947 */ /* 0x000fea0003800000 */
.L_x_88:
[----:B------:R-:W-:-:S04]  /*41b0*/  LOP3.LUT R0, R22, 0x80000000, R0, 0x48, !PT ;  /* 0x8000000016007812 */ /* 0x000fc800078e4800 */
[----:B------:R-:W-:Y:S01]  /*41c0*/  LOP3.LUT R0, R0, 0x7f800000, RZ, 0xfc, !PT ;  /* 0x7f80000000007812 */ /* 0x000fe200078efcff */
[----:B------:R-:W-:Y:S06]  /*41d0*/  BRA `(.L_x_93) ;  /* 0x0000000000147947 */ /* 0x000fec0003800000 */
.L_x_87:
[----:B------:R-:W-:Y:S01]  /*41e0*/  LOP3.LUT R0, R22, 0x80000000, R0, 0x48, !PT ;  /* 0x8000000016007812 */ /* 0x000fe200078e4800 */
[----:B------:R-:W-:Y:S06]  /*41f0*/  BRA `(.L_x_93) ;  /* 0x00000000000c7947 */ /* 0x000fec0003800000 */
.L_x_86:
[----:B------:R-:W0:Y:S01]  /*4200*/  MUFU.RSQ R0, -QNAN ;  /* 0xffc0000000007908 */ /* 0x000e220000001400 */
[----:B------:R-:W-:Y:S05]  /*4210*/  BRA `(.L_x_93) ;  /* 0x0000000000047947 */ /* 0x000fea0003800000 */
.L_x_85:
[----:B------:R-:W-:-:S07]  /*4220*/  FADD.FTZ R0, R0, R8 ;  /* 0x0000000800007221 */ /* 0x000fce0000010000 */
.L_x_93:
[----:B------:R-:W-:Y:S05]  /*4230*/  BSYNC.RECONVERGENT B0 ;  /* 0x0000000000007941 */ /* 0x000fea0003800200 */
.L_x_83:
[----:B------:R-:W-:Y:S01]  /*4240*/  HFMA2 R19, -RZ, RZ, 0, 0 ;  /* 0x00000000ff137431 */ /* 0x000fe200000001ff */
[----:B------:R-:W-:-:S04]  /*4250*/  MOV R18, R10 ;  /* 0x0000000a00127202 */ /* 0x000fc80000000f00 */
[----:B0-----:R-:W-:Y:S05]  /*4260*/  RET.REL.NODEC R18 `(_Z18max_sum_exp_kernelPfS_ifi) ;  /* 0xffffffbc12647950 */ /* 0x001fea0003c3ffff */
.L_x_94:
        /* <DEDUP_REMOVED lines=9> */
.L_x_153:


//--------------------- .text._Z24max_sum_exp_kernel_largePfS_ifii --------------------------
	.section	.text._Z24max_sum_exp_kernel_largePfS_ifii,"ax",@progbits
	.align	128
        .global         _Z24max_sum_exp_kernel_largePfS_ifii
        .type           _Z24max_sum_exp_kernel_largePfS_ifii,@function
        .size           _Z24max_sum_exp_kernel_largePfS_ifii,(.L_x_154 - _Z24max_sum_exp_kernel_largePfS_ifii)
        .other          _Z24max_sum_exp_kernel_largePfS_ifii,@"STO_CUDA_ENTRY STV_DEFAULT"
_Z24max_sum_exp_kernel_largePfS_ifii:
.text._Z24max_sum_exp_kernel_largePfS_ifii:
        /* <DEDUP_REMOVED lines=8> */
[----:B------:R-:W1:Y:S01]  /*0080*/  S2UR UR4, SR_CTAID.X ;  /* 0x00000000000479c3 */ /* 0x000e620000002500 */
[----:B------:R-:W2:Y:S01]  /*0090*/  LDCU UR5, c[0x0][0x398] ;  /* 0x00007300ff0577ac */ /* 0x000ea20008000800 */
[----:B------:R-:W-:-:S04]  /*00a0*/  IMAD R24, R19, R19, RZ ;  /* 0x0000001313187224 */ /* 0x000fc800078e02ff */
[----:B--2---:R-:W-:Y:S02]  /*00b0*/  IMAD R24, R24, UR5, RZ ;  /* 0x0000000518187c24 */ /* 0x004fe4000f8e02ff */
[----:B-1----:R-:W-:-:S04]  /*00c0*/  IMAD R26, R19, UR4, RZ ;  /* 0x00000004131a7c24 */ /* 0x002fc8000f8e02ff */
[----:B0-----:R-:W-:-:S05]  /*00d0*/  IMAD R25, R26, R19, R25 ;  /* 0x000000131a197224 */ /* 0x001fca00078e0219 */
        /* <DEDUP_REMOVED lines=11> */
.L_x_140:
[----:B------:R-:W-:Y:S02]  /*0190*/  ISETP.GE.U32.AND P0, PT, R23, 0x7, PT ;  /* 0x000000071700780c */ /* 0x000fe40003f06070 */
[----:B------:R-:W-:Y:S02]  /*01a0*/  MOV R15, 0xc1200000 ;  /* 0xc1200000000f7802 */ /* 0x000fe40000000f00 */
[----:B------:R-:W-:-:S09]  /*01b0*/  MOV R11, RZ ;  /* 0x000000ff000b7202 */ /* 0x000fd20000000f00 */
[----:B-1234-:R-:W-:Y:S05]  /*01c0*/  @!P0 BRA `(.L_x_95) ;  /* 0x0000000400188947 */ /* 0x01efea0003800000 */
[----:B------:R-:W-:Y:S01]  /*01d0*/  HFMA2 R15, -RZ, RZ, -2.5625, 0 ;  /* 0xc1200000ff0f7431 */ /* 0x000fe200000001ff */
[----:B------:R-:W-:Y:S02]  /*01e0*/  MOV R27, R17 ;  /* 0x00000011001b7202 */ /* 0x000fe40000000f00 */
[----:B------:R-:W-:Y:S02]  /*01f0*/  MOV R0, R26 ;  /* 0x0000001a00007202 */ /* 0x000fe40000000f00 */
[----:B------:R-:W-:-:S07]  /*0200*/  MOV R14, R16 ;  /* 0x00000010000e7202 */ /* 0x000fce0000000f00 */
.L_x_96:
[----:B------:R-:W1:Y:S08]  /*0210*/  LDC.64 R8, c[0x0][0x388] ;  /* 0x0000e200ff087b82 */ /* 0x000e700000000a00 */
[----:B--2---:R-:W2:Y:S08]  /*0220*/  LDC.64 R12, c[0x0][0x380] ;  /* 0x0000e000ff0c7b82 */ /* 0x004eb00000000a00 */
[----:B------:R-:W3:Y:S01]  /*0230*/  LDC.64 R2, c[0x0][0x390] ;  /* 0x0000e400ff027b82 */ /* 0x000ee20000000a00 */
[----:B-1----:R-:W-:-:S05]  /*0240*/  IMAD.WIDE R8, R0, 0x4, R8 ;  /* 0x0000000400087825 */ /* 0x002fca00078e0208 */
[----:B0-----:R-:W4:Y:S01]  /*0250*/  LDG.E R5, desc[UR6][R8.64] ;  /* 0x0000000608057981 */ /* 0x001f22000c1e1900 */
[----:B--2---:R-:W-:-:S05]  /*0260*/  IMAD.WIDE R12, R27, 0x4, R12 ;  /* 0x000000041b0c7825 */ /* 0x004fca00078e020c */
[----:B------:R-:W4:Y:S01]  /*0270*/  LDG.E R28, desc[UR6][R12.64] ;  /* 0x000000060c1c7981 */ /* 0x000f22000c1e1900 */
[----:B---3--:R-:W-:-:S04]  /*0280*/  IMAD.WIDE.U32 R10, R2, 0x4, R12 ;  /* 0x00000004020a7825 */ /* 0x008fc800078e000c */
[----:B----4-:R-:W-:-:S05]  /*0290*/  FFMA R28, R28, R3, -R5 ;  /* 0x000000031c1c7223 */ /* 0x010fca0000000805 */
[----:B------:R0:W-:Y:S04]  /*02a0*/  STG.E desc[UR6][R12.64], R28 ;  /* 0x0000001c0c007986 */ /* 0x0001e8000c101906 */
[----:B------:R-:W2:Y:S04]  /*02b0*/  LDG.E R4, desc[UR6][R10.64] ;  /* 0x000000060a047981 */ /* 0x000ea8000c1e1900 */
[----:B------:R-:W2:Y:S01]  /*02c0*/  LDG.E R29, desc[UR6][R8.64+0x4] ;  /* 0x00000406081d7981 */ /* 0x000ea2000c1e1900 */
[----:B------:R-:W-:-:S04]  /*02d0*/  IMAD.WIDE.U32 R6, R2, 0x4, R10 ;  /* 0x0000000402067825 */ /* 0x000fc800078e000a */
[----:B--2---:R-:W-:-:S05]  /*02e0*/  FFMA R29, R4, R3, -R29 ;  /* 0x00000003041d7223 */ /* 0x004fca000000081d */
[----:B------:R1:W-:Y:S04]  /*02f0*/  STG.E desc[UR6][R10.64], R29 ;  /* 0x0000001d0a007986 */ /* 0x0003e8000c101906 */
[----:B------:R-:W0:Y:S04]  /*0300*/  LDG.E R4, desc[UR6][R6.64] ;  /* 0x0000000606047981 */ /* 0x000e28000c1e1900 */
[----:B------:R-:W0:Y:S02]  /*0310*/  LDG.E R5, desc[UR6][R8.64+0x8] ;  /* 0x0000080608057981 */ /* 0x000e24000c1e1900 */
[----:B0-----:R-:W-:Y:S01]  /*0320*/  FFMA R13, R4, R3, -R5 ;  /* 0x00000003040d7223 */ /* 0x001fe20000000805 */
[----:B------:R-:W-:-:S04]  /*0330*/  IMAD.WIDE.U32 R4, R2, 0x4, R6 ;  /* 0x0000000402047825 */ /* 0x000fc800078e0006 */
[----:B------:R0:W-:Y:S04]  /*0340*/  STG.E desc[UR6][R6.64], R13 ;  /* 0x0000000d06007986 */ /* 0x0001e8000c101906 */
[----:B------:R-:W2:Y:S04]  /*0350*/  LDG.E R12, desc[UR6][R4.64] ;  /* 0x00000006040c7981 */ /* 0x000ea8000c1e1900 */
[----:B-1----:R-:W2:Y:S01]  /*0360*/  LDG.E R11, desc[UR6][R8.64+0xc] ;  /* 0x00000c06080b7981 */ /* 0x002ea2000c1e1900 */
[----:B------:R-:W-:-:S04]  /*0370*/  FSETP.GEU.AND P1, PT, R15, R28, PT ;  /* 0x0000001c0f00720b */ /* 0x000fc80003f2e000 */
[----:B------:R-:W-:Y:S01]  /*0380*/  FSEL R28, R28, R15, !P1 ;  /* 0x0000000f1c1c7208 */ /* 0x000fe20004800000 */
[----:B--2---:R-:W-:Y:S01]  /*0390*/  FFMA R12, R12, R3, -R11 ;  /* 0x000000030c0c7223 */ /* 0x004fe2000000080b */
[----:B------:R-:W-:-:S04]  /*03a0*/  IMAD.WIDE.U32 R10, R2, 0x4, R4 ;  /* 0x00000004020a7825 */ /* 0x000fc800078e0004 */
[----:B------:R1:W-:Y:S04]  /*03b0*/  STG.E desc[UR6][R4.64], R12 ;  /* 0x0000000c04007986 */ /* 0x0003e8000c101906 */
[----:B------:R-:W2:Y:S04]  /*03c0*/  LDG.E R15, desc[UR6][R10.64] ;  /* 0x000000060a0f7981 */ /* 0x000ea8000c1e1900 */
[----:B0-----:R-:W2:Y:S01]  /*03d0*/  LDG.E R6, desc[UR6][R8.64+0x10] ;  /* 0x0000100608067981 */ /* 0x001ea2000c1e1900 */
[----:B------:R-:W-:-:S04]  /*03e0*/  FSETP.GEU.AND P1, PT, R28, R29, PT ;  /* 0x0000001d1c00720b */ /* 0x000fc80003f2e000 */
[----:B------:R-:W-:Y:S01]  /*03f0*/  FSEL R28, R29, R28, !P1 ;  /* 0x0000001c1d1c7208 */ /* 0x000fe20004800000 */
[----:B--2---:R-:W-:Y:S01]  /*0400*/  FFMA R15, R15, R3, -R6 ;  /* 0x000000030f0f7223 */ /* 0x004fe20000000806 */
        /* <DEDUP_REMOVED lines=9> */
[----:B0-----:R-:W2:Y:S04]  /*04a0*/  LDG.E R10, desc[UR6][R4.64] ;  /* 0x00000006040a7981 */ /* 0x001ea8000c1e1900 */
[----:B------:R-:W2:Y:S01]  /*04b0*/  LDG.E R13, desc[UR6][R8.64+0x18] ;  /* 0x00001806080d7981 */ /* 0x000ea2000c1e1900 */
[----:B------:R-:W-:Y:S01]  /*04c0*/  FSETP.GEU.AND P1, PT, R28, R12, PT ;  /* 0x0000000c1c00720b */ /* 0x000fe20003f2e000 */
[----:B--2---:R-:W-:Y:S01]  /*04d0*/  FFMA R13, R10, R3, -R13 ;  /* 0x000000030a0d7223 */ /* 0x004fe2000000080d */
[----:B------:R-:W-:-:S04]  /*04e0*/  IMAD.WIDE.U32 R10, R2, 0x4, R4 ;  /* 0x00000004020a7825 */ /* 0x000fc800078e0004 */
[----:B------:R2:W-:Y:S04]  /*04f0*/  STG.E desc[UR6][R4.64], R13 ;  /* 0x0000000d04007986 */ /* 0x0005e8000c101906 */
[----:B------:R-:W3:Y:S04]  /*0500*/  LDG.E R9, desc[UR6][R8.64+0x1c] ;  /* 0x00001c0608097981 */ /* 0x000ee8000c1e1900 */
[----:B-1----:R-:W3:Y:S01]  /*0510*/  LDG.E R6, desc[UR6][R10.64] ;  /* 0x000000060a067981 */ /* 0x002ee2000c1e1900 */
[----:B------:R-:W-:-:S04]  /*0520*/  FSEL R12, R12, R28, !P1 ;  /* 0x0000001c0c0c7208 */ /* 0x000fc80004800000 */
[----:B------:R-:W-:-:S04]  /*0530*/  FSETP.GEU.AND P1, PT, R12, R15, PT ;  /* 0x0000000f0c00720b */ /* 0x000fc80003f2e000 */
[----:B------:R-:W-:Y:S02]  /*0540*/  FSEL R12, R15, R12, !P1 ;  /* 0x0000000c0f0c7208 */ /* 0x000fe40004800000 */
[----:B------:R-:W-:Y:S02]  /*0550*/  IADD3 R14, PT, PT, R14, 0x8, RZ ;  /* 0x000000080e0e7810 */ /* 0x000fe40007ffe0ff */
[----:B------:R-:W-:Y:S02]  /*0560*/  FSETP.GEU.AND P1, PT, R12, R29, PT ;  /* 0x0000001d0c00720b */ /* 0x000fe40003f2e000 */
[----:B------:R-:W-:Y:S02]  /*0570*/  ISETP.NE.AND P2, PT, R14, RZ, PT ;  /* 0x000000ff0e00720c */ /* 0x000fe40003f45270 */
[----:B------:R-:W-:-:S04]  /*0580*/  FSEL R12, R29, R12, !P1 ;  /* 0x0000000c1d0c7208 */ /* 0x000fc80004800000 */
[----:B------:R-:W-:-:S04]  /*0590*/  FSETP.GEU.AND P1, PT, R12, R13, PT ;  /* 0x0000000d0c00720b */ /* 0x000fc80003f2e000 */
[----:B------:R-:W-:Y:S02]  /*05a0*/  FSEL R12, R13, R12, !P1 ;  /* 0x0000000c0d0c7208 */ /* 0x000fe40004800000 */
[----:B------:R-:W-:Y:S02]  /*05b0*/  LEA R27, R2, R27, 0x3 ;  /* 0x0000001b021b7211 */ /* 0x000fe400078e18ff */
[----:B------:R-:W-:Y:S01]  /*05c0*/  IADD3 R0, PT, PT, R0, 0x8, RZ ;  /* 0x0000000800007810 */ /* 0x000fe20007ffe0ff */
[----:B---3--:R-:W-:-:S05]  /*05d0*/  FFMA R3, R6, R3, -R9 ;  /* 0x0000000306037223 */ /* 0x008fca0000000809 */
[----:B------:R2:W-:Y:S01]  /*05e0*/  STG.E desc[UR6][R10.64], R3 ;  /* 0x000000030a007986 */ /* 0x0005e2000c101906 */
[----:B------:R-:W-:-:S04]  /*05f0*/  FSETP.GEU.AND P1, PT, R12, R3, PT ;  /* 0x000000030c00720b */ /* 0x000fc80003f2e000 */
[----:B------:R-:W-:Y:S01]  /*0600*/  FSEL R15, R3, R12, !P1 ;  /* 0x0000000c030f7208 */ /* 0x000fe20004800000 */
[----:B------:R-:W-:Y:S08]  /*0610*/  @P2 BRA `(.L_x_96) ;  /* 0xfffffff800fc2947 */ /* 0x000ff0000383ffff */
[----:B--2---:R-:W-:-:S07]  /*0620*/  MOV R11, R21 ;  /* 0x00000015000b7202 */ /* 0x004fce0000000f00 */
.L_x_95:
[----:B------:R-:W-:-:S13]  /*0630*/  ISETP.NE.AND P1, PT, R22, RZ, PT ;  /* 0x000000ff1600720c */ /* 0x000fda0003f25270 */
[----:B------:R-:W-:Y:S05]  /*0640*/  @!P1 BRA `(.L_x_97) ;  /* 0x0000000400389947 */ /* 0x000fea0003800000 */
[----:B------:R-:W-:Y:S02]  /*0650*/  IADD3 R0, PT, PT, R22, -0x1, RZ ;  /* 0xffffffff16007810 */ /* 0x000fe40007ffe0ff */
[----:B------:R-:W-:Y:S02]  /*0660*/  ISETP.NE.AND P2, PT, R20, RZ, PT ;  /* 0x000000ff1400720c */ /* 0x000fe40003f45270 */
[----:B------:R-:W-:-:S13]  /*0670*/  ISETP.GE.U32.AND P3, PT, R0, 0x3, PT ;  /* 0x000000030000780c */ /* 0x000fda0003f66070 */
[----:B------:R-:W-:Y:S05]  /*0680*/  @!P3 BRA `(.L_x_98) ;  /* 0x00000000008cb947 */ /* 0x000fea0003800000 */
[----:B------:R-:W1:Y:S01]  /*0690*/  LDC.64 R2, c[0x0][0x390] ;  /* 0x0000e400ff027b82 */ /* 0x000e620000000a00 */
[----:B------:R-:W-:-:S07]  /*06a0*/  IADD3 R7, PT, PT, R26, R11, RZ ;  /* 0x0000000b1a077210 */ /* 0x000fce0007ffe0ff */
[----:B------:R-:W2:Y:S08]  /*06b0*/  LDC.64 R8, c[0x0][0x388] ;  /* 0x0000e200ff087b82 */ /* 0x000eb00000000a00 */
[----:B------:R-:W3:Y:S01]  /*06c0*/  LDC.64 R28, c[0x0][0x380] ;  /* 0x0000e000ff1c7b82 */ /* 0x000ee20000000a00 */
[----:B-1----:R-:W-:Y:S02]  /*06d0*/  IMAD R5, R11, R2, R17 ;  /* 0x000000020b057224 */ /* 0x002fe400078e0211 */
[----:B--2---:R-:W-:-:S04]  /*06e0*/  IMAD.WIDE R8, R7, 0x4, R8 ;  /* 0x0000000407087825 */ /* 0x004fc800078e0208 */
[----:B---3--:R-:W-:Y:S02]  /*06f0*/  IMAD.WIDE R28, R5, 0x4, R28 ;  /* 0x00000004051c7825 */ /* 0x008fe400078e021c */
[----:B0-----:R-:W2:Y:S04]  /*0700*/  LDG.E R5, desc[UR6][R8.64] ;  /* 0x0000000608057981 */ /* 0x001ea8000c1e1900 */
[----:B------:R-:W2:Y:S01]  /*0710*/  LDG.E R0, desc[UR6][R28.64] ;  /* 0x000000061c007981 */ /* 0x000ea2000c1e1900 */
[----:B------:R-:W-:-:S04]  /*0720*/  IMAD.WIDE.U32 R12, R2, 0x4, R28 ;  /* 0x00000004020c7825 */ /* 0x000fc800078e001c */
[----:B--2---:R-:W-:-:S05]  /*0730*/  FFMA R0, R0, R3, -R5 ;  /* 0x0000000300007223 */ /* 0x004fca0000000805 */
[----:B------:R0:W-:Y:S04]  /*0740*/  STG.E desc[UR6][R28.64], R0 ;  /* 0x000000001c007986 */ /* 0x0001e8000c101906 */
[----:B------:R-:W2:Y:S04]  /*0750*/  LDG.E R4, desc[UR6][R12.64] ;  /* 0x000000060c047981 */ /* 0x000ea8000c1e1900 */
[----:B------:R-:W2:Y:S01]  /*0760*/  LDG.E R27, desc[UR6][R8.64+0x4] ;  /* 0x00000406081b7981 */ /* 0x000ea2000c1e1900 */
[----:B------:R-:W-:-:S04]  /*0770*/  IMAD.WIDE.U32 R6, R2, 0x4, R12 ;  /* 0x0000000402067825 */ /* 0x000fc800078e000c */
[----:B--2---:R-:W-:-:S05]  /*0780*/  FFMA R27, R4, R3, -R27 ;  /* 0x00000003041b7223 */ /* 0x004fca000000081b */
[----:B------:R1:W-:Y:S04]  /*0790*/  STG.E desc[UR6][R12.64], R27 ;  /* 0x0000001b0c007986 */ /* 0x0003e8000c101906 */
[----:B------:R-:W2:Y:S04]  /*07a0*/  LDG.E R4, desc[UR6][R6.64] ;  /* 0x0000000606047981 */ /* 0x000ea8000c1e1900 */
[----:B------:R-:W2:Y:S02]  /*07b0*/  LDG.E R5, desc[UR6][R8.64+0x8] ;  /* 0x0000080608057981 */ /* 0x000ea4000c1e1900 */
[----:B--2---:R-:W-:Y:S01]  /*07c0*/  FFMA R10, R4, R3, -R5 ;  /* 0x00000003040a7223 */ /* 0x004fe20000000805 */
[----:B------:R-:W-:-:S04]  /*07d0*/  IMAD.WIDE.U32 R4, R2, 0x4, R6 ;  /* 0x0000000402047825 */ /* 0x000fc800078e0006 */
[----:B------:R1:W-:Y:S04]  /*07e0*/  STG.E desc[UR6][R6.64], R10 ;  /* 0x0000000a06007986 */ /* 0x0003e8000c101906 */
[----:B0-----:R-:W2:Y:S04]  /*07f0*/  LDG.E R29, desc[UR6][R8.64+0xc] ;  /* 0x00000c06081d7981 */ /* 0x001ea8000c1e1900 */
[----:B------:R-:W2:Y:S01]  /*0800*/  LDG.E R2, desc[UR6][R4.64] ;  /* 0x0000000604027981 */ /* 0x000ea2000c1e1900 */
[----:B------:R-:W-:Y:S02]  /*0810*/  FSETP.GEU.AND P3, PT, R15, R0, PT ;  /* 0x000000000f00720b */ /* 0x000fe40003f6e000 */
[----:B------:R-:W-:-:S02]  /*0820*/  IADD3 R11, PT, PT, R11, 0x4, RZ ;  /* 0x000000040b0b7810 */ /* 0x000fc40007ffe0ff */
[----:B------:R-:W-:-:S04]  /*0830*/  FSEL R0, R0, R15, !P3 ;  /* 0x0000000f00007208 */ /* 0x000fc80005800000 */
[----:B------:R-:W-:-:S04]  /*0840*/  FSETP.GEU.AND P3, PT, R0, R27, PT ;  /* 0x0000001b0000720b */ /* 0x000fc80003f6e000 */
[----:B------:R-:W-:-:S04]  /*0850*/  FSEL R0, R27, R0, !P3 ;  /* 0x000000001b007208 */ /* 0x000fc80005800000 */
[----:B------:R-:W-:-:S04]  /*0860*/  FSETP.GEU.AND P3, PT, R0, R10, PT ;  /* 0x0000000a0000720b */ /* 0x000fc80003f6e000 */
[----:B------:R-:W-:Y:S01]  /*0870*/  FSEL R0, R10, R0, !P3 ;  /* 0x000000000a007208 */ /* 0x000fe20005800000 */
[----:B--2---:R-:W-:-:S05]  /*0880*/  FFMA R29, R2, R3, -R29 ;  /* 0x00000003021d7223 */ /* 0x004fca000000081d */
[----:B------:R1:W-:Y:S01]  /*0890*/  STG.E desc[UR6][R4.64], R29 ;  /* 0x0000001d04007986 */ /* 0x0003e2000c101906 */
[----:B------:R-:W-:-:S04]  /*08a0*/  FSETP.GEU.AND P3, PT, R0, R29, PT ;  /* 0x0000001d0000720b */ /* 0x000fc80003f6e000 */
[----:B------:R-:W-:-:S09]  /*08b0*/  FSEL R15, R29, R0, !P3 ;  /* 0x000000001d0f7208 */ /* 0x000fd20005800000 */
.L_x_98:
[----:B------:R-:W-:Y:S05]  /*08c0*/  @!P2 BRA `(.L_x_97) ;  /* 0x000000000098a947 */ /* 0x000fea0003800000 */
[----:B------:R-:W-:Y:S02]  /*08d0*/  ISETP.NE.AND P3, PT, R20, 0x1, PT ;  /* 0x000000011400780c */ /* 0x000fe40003f65270 */
[----:B------:R-:W-:-:S11]  /*08e0*/  ISETP.NE.AND P2, PT, R19, RZ, PT ;  /* 0x000000ff1300720c */ /* 0x000fd60003f45270 */
[----:B------:R-:W-:Y:S05]  /*08f0*/  @!P3 BRA `(.L_x_99) ;  /* 0x000000000054b947 */ /* 0x000fea0003800000 */
[----:B------:R-:W2:Y:S01]  /*0900*/  LDC.64 R2, c[0x0][0x390] ;  /* 0x0000e400ff027b82 */ /* 0x000ea20000000a00 */
[----:B-1----:R-:W-:-:S07]  /*0910*/  IADD3 R13, PT, PT, R26, R11, RZ ;  /* 0x0000000b1a0d7210 */ /* 0x002fce0007ffe0ff */
[----:B------:R-:W1:Y:S08]  /*0920*/  LDC.64 R6, c[0x0][0x388] ;  /* 0x0000e200ff067b82 */ /* 0x000e700000000a00 */
[----:B------:R-:W3:Y:S01]  /*0930*/  LDC.64 R8, c[0x0][0x380] ;  /* 0x0000e000ff087b82 */ /* 0x000ee20000000a00 */
[----:B--2---:R-:W-:Y:S02]  /*0940*/  IMAD R5, R11, R2, R17 ;  /* 0x000000020b057224 */ /* 0x004fe400078e0211 */
[----:B-1----:R-:W-:-:S04]  /*0950*/  IMAD.WIDE R6, R13, 0x4, R6 ;  /* 0x000000040d067825 */ /* 0x002fc800078e0206 */
[----:B---3--:R-:W-:Y:S02]  /*0960*/  IMAD.WIDE R8, R5, 0x4, R8 ;  /* 0x0000000405087825 */ /* 0x008fe400078e0208 */
[----:B0-----:R-:W2:Y:S04]  /*0970*/  LDG.E R5, desc[UR6][R6.64] ;  /* 0x0000000606057981 */ /* 0x001ea8000c1e1900 */
[----:B------:R-:W2:Y:S02]  /*0980*/  LDG.E R0, desc[UR6][R8.64] ;  /* 0x0000000608007981 */ /* 0x000ea4000c1e1900 */
[----:B--2---:R-:W-:Y:S01]  /*0990*/  FFMA R0, R0, R3, -R5 ;  /* 0x0000000300007223 */ /* 0x004fe20000000805 */
[----:B------:R-:W-:-:S04]  /*09a0*/  IMAD.WIDE.U32 R4, R2, 0x4, R8 ;  /* 0x0000000402047825 */ /* 0x000fc800078e0008 */
[----:B------:R2:W-:Y:S04]  /*09b0*/  STG.E desc[UR6][R8.64], R0 ;  /* 0x0000000008007986 */ /* 0x0005e8000c101906 */
[----:B------:R-:W3:Y:S04]  /*09c0*/  LDG.E R13, desc[UR6][R6.64+0x4] ;  /* 0x00000406060d7981 */ /* 0x000ee8000c1e1900 */
[----:B------:R-:W3:Y:S01]  /*09d0*/  LDG.E R2, desc[UR6][R4.64] ;  /* 0x0000000604027981 */ /* 0x000ee2000c1e1900 */
[----:B------:R-:W-:Y:S02]  /*09e0*/  FSETP.GEU.AND P3, PT, R15, R0, PT ;  /* 0x000000000f00720b */ /* 0x000fe40003f6e000 */
[----:B------:R-:W-:-:S02]  /*09f0*/  IADD3 R11, PT, PT, R11, 0x2, RZ ;  /* 0x000000020b0b7810 */ /* 0x000fc40007ffe0ff */
[----:B------:R-:W-:Y:S01]  /*0a00*/  FSEL R15, R0, R15, !P3 ;  /* 0x0000000f000f7208 */ /* 0x000fe20005800000 */
[----:B---3--:R-:W-:-:S05]  /*0a10*/  FFMA R2, R2, R3, -R13 ;  /* 0x0000000302027223 */ /* 0x008fca000000080d */
[----:B------:R2:W-:Y:S01]  /*0a20*/  STG.E desc[UR6][R4.64], R2 ;  /* 0x0000000204007986 */ /* 0x0005e2000c101906 */
[----:B------:R-:W-:-:S04]  /*0a30*/  FSETP.GEU.AND P3, PT, R15, R2, PT ;  /* 0x000000020f00720b */ /* 0x000fc80003f6e000 */
[----:B------:R-:W-:-:S09]  /*0a40*/  FSEL R15, R2, R15, !P3 ;  /* 0x0000000f020f7208 */ /* 0x000fd20005800000 */
.L_x_99:
[----:B------:R-:W-:Y:S05]  /*0a50*/  @!P2 BRA `(.L_x_97) ;  /* 0x000000000034a947 */ /* 0x000fea0003800000 */
[----:B--2---:R-:W2:Y:S01]  /*0a60*/  LDC.64 R2, c[0x0][0x388] ;  /* 0x0000e200ff027b82 */ /* 0x004ea20000000a00 */
[----:B------:R-:W3:Y:S01]  /*0a70*/  LDCU.64 UR4, c[0x0][0x390] ;  /* 0x00007200ff0477ac */ /* 0x000ee20008000a00 */
[----:B------:R-:W-:-:S06]  /*0a80*/  IADD3 R9, PT, PT, R26, R11, RZ ;  /* 0x0000000b1a097210 */ /* 0x000fcc0007ffe0ff */
[----:B-1----:R-:W1:Y:S01]  /*0a90*/  LDC.64 R4, c[0x0][0x380] ;  /* 0x0000e000ff047b82 */ /* 0x002e620000000a00 */
[----:B---3--:R-:W-:Y:S02]  /*0aa0*/  IMAD R7, R11, UR4, R17 ;  /* 0x000000040b077c24 */ /* 0x008fe4000f8e0211 */
[----:B--2---:R-:W-:-:S06]  /*0ab0*/  IMAD.WIDE R2, R9, 0x4, R2 ;  /* 0x0000000409027825 */ /* 0x004fcc00078e0202 */
[----:B0-----:R-:W2:Y:S01]  /*0ac0*/  LDG.E R3, desc[UR6][R2.64] ;  /* 0x0000000602037981 */ /* 0x001ea2000c1e1900 */
[----:B-1----:R-:W-:-:S05]  /*0ad0*/  IMAD.WIDE R4, R7, 0x4, R4 ;  /* 0x0000000407047825 */ /* 0x002fca00078e0204 */
[----:B------:R-:W2:Y:S02]  /*0ae0*/  LDG.E R0, desc[UR6][R4.64] ;  /* 0x0000000604007981 */ /* 0x000ea4000c1e1900 */
[----:B--2---:R-:W-:-:S05]  /*0af0*/  FFMA R0, R0, UR5, -R3 ;  /* 0x0000000500007c23 */ /* 0x004fca0008000803 */
[----:B------:R3:W-:Y:S01]  /*0b00*/  STG.E desc[UR6][R4.64], R0 ;  /* 0x0000000004007986 */ /* 0x0007e2000c101906 */
[----:B------:R-:W-:-:S13]  /*0b10*/  FSETP.GEU.AND P2, PT, R15, R0, PT ;  /* 0x000000000f00720b */ /* 0x000fda0003f4e000 */
[----:B---3--:R-:W-:-:S07]  /*0b20*/  @!P2 MOV R15, R0 ;  /* 0x00000000000fa202 */ /* 0x008fce0000000f00 */
.L_x_97:
[----:B------:R-:W-:Y:S01]  /*0b30*/  HFMA2 R14, -RZ, RZ, 0, 0 ;  /* 0x00000000ff0e7431 */ /* 0x000fe200000001ff */
[----:B--2---:R-:W-:Y:S01]  /*0b40*/  MOV R0, RZ ;  /* 0x000000ff00007202 */ /* 0x004fe20000000f00 */
[----:B------:R-:W-:Y:S06]  /*0b50*/  @!P0 BRA `(.L_x_100) ;  /* 0x00000004008c8947 */ /* 0x000fec0003800000 */
[----:B------:R-:W2:Y:S01]  /*0b60*/  LDC R11, c[0x0][0x390] ;  /* 0x0000e400ff0b7b82 */ /* 0x000ea20000000800 */
[----:B------:R-:W-:Y:S02]  /*0b70*/  MOV R14, RZ ;  /* 0x000000ff000e7202 */ /* 0x000fe40000000f00 */
[----:B------:R-:W-:-:S07]  /*0b80*/  MOV R0, RZ ;  /* 0x000000ff00007202 */ /* 0x000fce0000000f00 */
.L_x_101:
[----:B------:R-:W3:Y:S01]  /*0b90*/  LDC.64 R2, c[0x0][0x380] ;  /* 0x0000e000ff027b82 */ /* 0x000ee20000000a00 */
[----:B-12---:R-:W-:-:S04]  /*0ba0*/  IMAD R5, R0, R11, R17 ;  /* 0x0000000b00057224 */ /* 0x006fc800078e0211 */
[----:B---3--:R-:W-:-:S05]  /*0bb0*/  IMAD.WIDE R2, R5, 0x4, R2 ;  /* 0x0000000405027825 */ /* 0x008fca00078e0202 */
[----:B0-----:R-:W2:Y:S01]  /*0bc0*/  LDG.E R10, desc[UR6][R2.64] ;  /* 0x00000006020a7981 */ /* 0x001ea2000c1e1900 */
[----:B------:R-:W-:-:S05]  /*0bd0*/  IMAD.WIDE.U32 R4, R11, 0x4, R2 ;  /* 0x000000040b047825 */ /* 0x000fca00078e0002 */
[----:B------:R-:W3:Y:S01]  /*0be0*/  LDG.E R27, desc[UR6][R4.64] ;  /* 0x00000006041b7981 */ /* 0x000ee2000c1e1900 */
[----:B------:R-:W-:-:S05]  /*0bf0*/  IMAD.WIDE.U32 R6, R11, 0x4, R4 ;  /* 0x000000040b067825 */ /* 0x000fca00078e0004 */
[----:B------:R-:W4:Y:S01]  /*0c00*/  LDG.E R13, desc[UR6][R6.64] ;  /* 0x00000006060d7981 */ /* 0x000f22000c1e1900 */
[----:B------:R-:W-:-:S05]  /*0c10*/  IMAD.WIDE.U32 R8, R11, 0x4, R6 ;  /* 0x000000040b087825 */ /* 0x000fca00078e0006 */
[----:B------:R0:W5:Y:S01]  /*0c20*/  LDG.E R28, desc[UR6][R8.64] ;  /* 0x00000006081c7981 */ /* 0x000162000c1e1900 */
[----:B------:R-:W-:Y:S02]  /*0c30*/  HFMA2 R12, -RZ, RZ, 0.96630859375, -0.0022525787353515625 ;  /* 0x3bbb989dff0c7431 */ /* 0x000fe400000001ff */
[----:B0-----:R-:W-:-:S04]  /*0c40*/  IMAD.WIDE.U32 R8, R11, 0x4, R8 ;  /* 0x000000040b087825 */ /* 0x001fc800078e0008 */
[----:B--2---:R-:W-:Y:S01]  /*0c50*/  FADD R29, R10, -R15 ;  /* 0x8000000f0a1d7221 */ /* 0x004fe20000000000 */
[----:B------:R-:W-:-:S03]  /*0c60*/  MOV R10, 0x437c0000 ;  /* 0x437c0000000a7802 */ /* 0x000fc60000000f00 */
[----:B------:R-:W-:Y:S01]  /*0c70*/  FFMA.SAT R3, R29, R12, 0.5 ;  /* 0x3f0000001d037423 */ /* 0x000fe2000000200c */
[----:B---3--:R-:W-:-:S03]  /*0c80*/  FADD R27, R27, -R15 ;  /* 0x8000000f1b1b7221 */ /* 0x008fc60000000000 */
[----:B------:R-:W-:Y:S01]  /*0c90*/  FFMA.RM R3, R3, R10, 12582913 ;  /* 0x4b40000103037423 */ /* 0x000fe2000000400a */
[----:B------:R-:W-:-:S03]  /*0ca0*/  FFMA.SAT R5, R27, R12, 0.5 ;  /* 0x3f0000001b057423 */ /* 0x000fc6000000200c */
[C---:B------:R-:W-:Y:S01]  /*0cb0*/  FADD R2, R3.reuse, -12583039 ;  /* 0xcb40007f03027421 */ /* 0x040fe20000000000 */
[----:B------:R-:W-:Y:S01]  /*0cc0*/  SHF.L.U32 R3, R3, 0x17, RZ ;  /* 0x0000001703037819 */ /* 0x000fe200000006ff */
[--C-:B----4-:R-:W-:Y:S02]  /*0cd0*/  FADD R13, R13, -R15.reuse ;  /* 0x8000000f0d0d7221 */ /* 0x110fe40000000000 */
[----:B------:R-:W-:Y:S01]  /*0ce0*/  FFMA R4, R29, 1.4426950216293334961, -R2 ;  /* 0x3fb8aa3b1d047823 */ /* 0x000fe20000000802 */
[----:B------:R-:W-:Y:S01]  /*0cf0*/  FFMA.RM R2, R5, R10, 12582913 ;  /* 0x4b40000105027423 */ /* 0x000fe2000000400a */
[----:B------:R-:W-:Y:S02]  /*0d00*/  FFMA.SAT R5, R13, R12, 0.5 ;  /* 0x3f0000000d057423 */ /* 0x000fe4000000200c */
[----:B------:R-:W-:Y:S01]  /*0d10*/  FFMA R4, R29, 1.925963033500011079e-08, R4 ;  /* 0x32a570601d047823 */ /* 0x000fe20000000004 */
[----:B------:R-:W-:Y:S01]  /*0d20*/  FADD R6, R2, -12583039 ;  /* 0xcb40007f02067421 */ /* 0x000fe20000000000 */
[----:B-----5:R-:W-:-:S03]  /*0d30*/  FADD R29, R28, -R15 ;  /* 0x8000000f1c1d7221 */ /* 0x020fc60000000000 */
[C---:B------:R-:W-:Y:S01]  /*0d40*/  FFMA R6, R27.reuse, 1.4426950216293334961, -R6 ;  /* 0x3fb8aa3b1b067823 */ /* 0x040fe20000000806 */
[----:B------:R-:W0:Y:S03]  /*0d50*/  MUFU.EX2 R4, R4 ;  /* 0x0000000400047308 */ /* 0x000e260000000800 */
[----:B------:R-:W-:Y:S01]  /*0d60*/  FFMA R27, R27, 1.925963033500011079e-08, R6 ;  /* 0x32a570601b1b7823 */ /* 0x000fe20000000006 */
[----:B------:R-:W-:-:S04]  /*0d70*/  FFMA.RM R6, R5, R10, 12582913 ;  /* 0x4b40000105067423 */ /* 0x000fc8000000400a */
[----:B------:R1:W2:Y:S01]  /*0d80*/  MUFU.EX2 R7, R27 ;  /* 0x0000001b00077308 */ /* 0x0002a20000000800 */
[----:B0-----:R-:W-:Y:S01]  /*0d90*/  FFMA R14, R3, R4, R14 ;  /* 0x00000004030e7223 */ /* 0x001fe2000000000e */
[----:B------:R-:W-:Y:S01]  /*0da0*/  SHF.L.U32 R3, R2, 0x17, RZ ;  /* 0x0000001702037819 */ /* 0x000fe200000006ff */
[----:B-1----:R-:W-:-:S04]  /*0db0*/  FFMA.SAT R27, R29, R12, 0.5 ;  /* 0x3f0000001d1b7423 */ /* 0x002fc8000000200c */
[----:B--2---:R-:W-:Y:S01]  /*0dc0*/  FFMA R7, R3, R7, R14 ;  /* 0x0000000703077223 */ /* 0x004fe2000000000e */
[----:B------:R-:W-:-:S04]  /*0dd0*/  IMAD.WIDE.U32 R2, R11, 0x4, R8 ;  /* 0x000000040b027825 */ /* 0x000fc800078e0008 */
[----:B------:R-:W-:Y:S01]  /*0de0*/  FADD R4, R6, -12583039 ;  /* 0xcb40007f06047421 */ /* 0x000fe20000000000 */
[----:B------:R-:W2:Y:S01]  /*0df0*/  LDG.E R8, desc[UR6][R8.64] ;  /* 0x0000000608087981 */ /* 0x000ea2000c1e1900 */
[----:B------:R-:W-:-:S03]  /*0e00*/  FFMA.RM R27, R27, R10, 12582913 ;  /* 0x4b4000011b1b7423 */ /* 0x000fc6000000400a */
[----:B------:R0:W3:Y:S01]  /*0e10*/  LDG.E R14, desc[UR6][R2.64] ;  /* 0x00000006020e7981 */ /* 0x0000e2000c1e1900 */
[----:B------:R-:W-:Y:S01]  /*0e20*/  FFMA R4, R13, 1.4426950216293334961, -R4 ;  /* 0x3fb8aa3b0d047823 */ /* 0x000fe20000000804 */
[----:B------:R-:W-:-:S03]  /*0e30*/  FADD R28, R27, -12583039 ;  /* 0xcb40007f1b1c7421 */ /* 0x000fc60000000000 */
[----:B------:R-:W-:Y:S01]  /*0e40*/  FFMA R13, R13, 1.925963033500011079e-08, R4 ;  /* 0x32a570600d0d7823 */ /* 0x000fe20000000004 */
[----:B------:R-:W-:-:S04]  /*0e50*/  IMAD.WIDE.U32 R4, R11, 0x4, R2 ;  /* 0x000000040b047825 */ /* 0x000fc800078e0002 */
[----:B------:R-:W-:-:S04]  /*0e60*/  FFMA R28, R29, 1.4426950216293334961, -R28 ;  /* 0x3fb8aa3b1d1c7823 */ /* 0x000fc8000000081c */
[----:B------:R-:W-:Y:S01]  /*0e70*/  FFMA R29, R29, 1.925963033500011079e-08, R28 ;  /* 0x32a570601d1d7823 */ /* 0x000fe2000000001c */
[----:B0-----:R-:W-:Y:S01]  /*0e80*/  IMAD.WIDE.U32 R2, R11, 0x4, R4 ;  /* 0x000000040b027825 */ /* 0x001fe200078e0004 */
[----:B------:R0:W4:Y:S05]  /*0e90*/  LDG.E R28, desc[UR6][R4.64] ;  /* 0x00000006041c7981 */ /* 0x00012a000c1e1900 */
[----:B------:R1:W5:Y:S01]  /*0ea0*/  LDG.E R2, desc[UR6][R2.64] ;  /* 0x0000000602027981 */ /* 0x000362000c1e1900 */
[----:B------:R-:W1:Y:S01]  /*0eb0*/  MUFU.EX2 R13, R13 ;  /* 0x0000000d000d7308 */ /* 0x000e620000000800 */
[----:B------:R-:W-:Y:S02]  /*0ec0*/  SHF.L.U32 R6, R6, 0x17, RZ ;  /* 0x0000001706067819 */ /* 0x000fe400000006ff */
[----:B------:R-:W-:-:S02]  /*0ed0*/  IADD3 R0, PT, PT, R0, 0x8, RZ ;  /* 0x0000000800007810 */ /* 0x000fc40007ffe0ff */
[----:B0-----:R-:W-:Y:S02]  /*0ee0*/  SHF.L.U32 R5, R27, 0x17, RZ ;  /* 0x000000171b057819 */ /* 0x001fe400000006ff */
[----:B------:R-:W-:Y:S01]  /*0ef0*/  ISETP.NE.AND P2, PT, R0, R21, PT ;  /* 0x000000150000720c */ /* 0x000fe20003f45270 */
[----:B------:R-:W0:Y:S01]  /*0f00*/  MUFU.EX2 R29, R29 ;  /* 0x0000001d001d7308 */ /* 0x000e220000000800 */
[----:B-1----:R-:W-:-:S04]  /*0f10*/  FFMA R6, R6, R13, R7 ;  /* 0x0000000d06067223 */ /* 0x002fc80000000007 */
[----:B0-----:R-:W-:Y:S01]  /*0f20*/  FFMA R5, R5, R29, R6 ;  /* 0x0000001d05057223 */ /* 0x001fe20000000006 */
[--C-:B--2---:R-:W-:Y:S01]  /*0f30*/  FADD R9, R8, -R15.reuse ;  /* 0x8000000f08097221 */ /* 0x104fe20000000000 */
[----:B---3--:R-:W-:-:S03]  /*0f40*/  FADD R14, R14, -R15 ;  /* 0x8000000f0e0e7221 */ /* 0x008fc60000000000 */
[-C--:B------:R-:W-:Y:S01]  /*0f50*/  FFMA.SAT R7, R9, R12.reuse, 0.5 ;  /* 0x3f00000009077423 */ /* 0x080fe2000000200c */
[----:B------:R-:W-:-:S03]  /*0f60*/  FFMA.SAT R8, R14, R12, 0.5 ;  /* 0x3f0000000e087423 */ /* 0x000fc6000000200c */
[-C--:B------:R-:W-:Y:S01]  /*0f70*/  FFMA.RM R4, R7, R10.reuse, 12582913 ;  /* 0x4b40000107047423 */ /* 0x080fe2000000400a */
[----:B------:R-:W-:-:S03]  /*0f80*/  FFMA.RM R3, R8, R10, 12582913 ;  /* 0x4b40000108037423 */ /* 0x000fc6000000400a */
[C---:B------:R-:W-:Y:S01]  /*0f90*/  FADD R6, R4.reuse, -12583039 ;  /* 0xcb40007f04067421 */ /* 0x040fe20000000000 */
[----:B------:R-:W-:Y:S01]  /*0fa0*/  SHF.L.U32 R4, R4, 0x17, RZ ;  /* 0x0000001704047819 */ /* 0x000fe200000006ff */
[----:B------:R-:W-:Y:S02]  /*0fb0*/  FADD R7, R3, -12583039 ;  /* 0xcb40007f03077421 */ /* 0x000fe40000000000 */
[C---:B------:R-:W-:Y:S02]  /*0fc0*/  FFMA R6, R9.reuse, 1.4426950216293334961, -R6 ;  /* 0x3fb8aa3b09067823 */ /* 0x040fe40000000806 */
[----:B------:R-:W-:Y:S01]  /*0fd0*/  FFMA R13, R14, 1.4426950216293334961, -R7 ;  /* 0x3fb8aa3b0e0d7823 */ /* 0x000fe20000000807 */
[--C-:B----4-:R-:W-:Y:S01]  /*0fe0*/  FADD R7, R28, -R15.reuse ;  /* 0x8000000f1c077221 */ /* 0x110fe20000000000 */
[----:B------:R-:W-:Y:S01]  /*0ff0*/  FFMA R6, R9, 1.925963033500011079e-08, R6 ;  /* 0x32a5706009067823 */ /* 0x000fe20000000006 */
[----:B-----5:R-:W-:Y:S01]  /*1000*/  FADD R9, R2, -R15 ;  /* 0x8000000f02097221 */ /* 0x020fe20000000000 */
[----:B------:R-:W-:Y:S01]  /*1010*/  FFMA R14, R14, 1.925963033500011079e-08, R13 ;  /* 0x32a570600e0e7823 */ /* 0x000fe2000000000d */
[----:B------:R-:W-:-:S03]  /*1020*/  FFMA.SAT R13, R7, R12, 0.5 ;  /* 0x3f000000070d7423 */ /* 0x000fc6000000200c */
[----:B------:R-:W0:Y:S01]  /*1030*/  MUFU.EX2 R6, R6 ;  /* 0x0000000600067308 */ /* 0x000e220000000800 */
[----:B------:R-:W-:Y:S01]  /*1040*/  FFMA.RM R2, R13, R10, 12582913 ;  /* 0x4b4000010d027423 */ /* 0x000fe2000000400a */
[----:B------:R-:W-:-:S03]  /*1050*/  FFMA.SAT R13, R9, R12, 0.5 ;  /* 0x3f000000090d7423 */ /* 0x000fc6000000200c */
[----:B------:R-:W-:Y:S01]  /*1060*/  FADD R8, R2, -12583039 ;  /* 0xcb40007f02087421 */ /* 0x000fe20000000000 */
[----:B------:R-:W-:Y:S02]  /*1070*/  FFMA.RM R10, R13, R10, 12582913 ;  /* 0x4b4000010d0a7423 */ /* 0x000fe4000000400a */
[----:B------:R-:W1:Y:S01]  /*1080*/  MUFU.EX2 R14, R14 ;  /* 0x0000000e000e7308 */ /* 0x000e620000000800 */
[C---:B------:R-:W-:Y:S01]  /*1090*/  FFMA R8, R7.reuse, 1.4426950216293334961, -R8 ;  /* 0x3fb8aa3b07087823 */ /* 0x040fe20000000808 */
[C---:B------:R-:W-:Y:S01]  /*10a0*/  FADD R12, R10.reuse, -12583039 ;  /* 0xcb40007f0a0c7421 */ /* 0x040fe20000000000 */
[----:B------:R-:W-:Y:S02]  /*10b0*/  SHF.L.U32 R10, R10, 0x17, RZ ;  /* 0x000000170a0a7819 */ /* 0x000fe400000006ff */
[----:B------:R-:W-:Y:S01]  /*10c0*/  FFMA R7, R7, 1.925963033500011079e-08, R8 ;  /* 0x32a5706007077823 */ /* 0x000fe20000000008 */
[----:B------:R-:W-:Y:S01]  /*10d0*/  FFMA R12, R9, 1.4426950216293334961, -R12 ;  /* 0x3fb8aa3b090c7823 */ /* 0x000fe2000000080c */
[----:B------:R-:W-:Y:S01]  /*10e0*/  SHF.L.U32 R8, R3, 0x17, RZ ;  /* 0x0000001703087819 */ /* 0x000fe200000006ff */
[----:B0-----:R-:W-:-:S02]  /*10f0*/  FFMA R5, R4, R6, R5 ;  /* 0x0000000604057223 */ /* 0x001fc40000000005 */
[----:B------:R-:W-:Y:S01]  /*1100*/  FFMA R12, R9, 1.925963033500011079e-08, R12 ;  /* 0x32a57060090c7823 */ /* 0x000fe2000000000c */
[----:B------:R-:W0:Y:S01]  /*1110*/  MUFU.EX2 R7, R7 ;  /* 0x0000000700077308 */ /* 0x000e220000000800 */
[----:B------:R-:W-:Y:S01]  /*1120*/  SHF.L.U32 R3, R2, 0x17, RZ ;  /* 0x0000001702037819 */ /* 0x000fe200000006ff */
[----:B-1----:R-:W-:-:S06]  /*1130*/  FFMA R8, R8, R14, R5 ;  /* 0x0000000e08087223 */ /* 0x002fcc0000000005 */
[----:B------:R-:W1:Y:S01]  /*1140*/  MUFU.EX2 R12, R12 ;  /* 0x0000000c000c7308 */ /* 0x000e620000000800 */
[----:B0-----:R-:W-:-:S04]  /*1150*/  FFMA R3, R3, R7, R8 ;  /* 0x0000000703037223 */ /* 0x001fc80000000008 */
[----:B-1----:R-:W-:Y:S01]  /*1160*/  FFMA R14, R10, R12, R3 ;  /* 0x0000000c0a0e7223 */ /* 0x002fe20000000003 */
[----:B------:R-:W-:Y:S06]  /*1170*/  @P2 BRA `(.L_x_101) ;  /* 0xfffffff800842947 */ /* 0x000fec000383ffff */
[----:B------:R-:W-:-:S07]  /*1180*/  MOV R0, R21 ;  /* 0x0000001500007202 */ /* 0x000fce0000000f00 */
.L_x_100:
[----:B------:R-:W-:Y:S05]  /*1190*/  @!P1 BRA `(.L_x_102) ;  /* 0x00000004009c9947 */ /* 0x000fea0003800000 */
[----:B------:R-:W-:Y:S02]  /*11a0*/  IADD3 R2, PT, PT, R22, -0x1, RZ ;  /* 0xffffffff16027810 */ /* 0x000fe40007ffe0ff */
[----:B------:R-:W-:Y:S02]  /*11b0*/  ISETP.NE.AND P2, PT, R20, RZ, PT ;  /* 0x000000ff1400720c */ /* 0x000fe40003f45270 */
[----:B------:R-:W-:-:S13]  /*11c0*/  ISETP.GE.U32.AND P1, PT, R2, 0x3, PT ;  /* 0x000000030200780c */ /* 0x000fda0003f26070 */
[----:B------:R-:W-:Y:S05]  /*11d0*/  @!P1 BRA `(.L_x_103) ;  /* 0x0000000000c89947 */ /* 0x000fea0003800000 */
[----:B-1----:R-:W1:Y:S08]  /*11e0*/  LDC R5, c[0x0][0x390] ;  /* 0x0000e400ff057b82 */ /* 0x002e700000000800 */
[----:B------:R-:W2:Y:S01]  /*11f0*/  LDC.64 R2, c[0x0][0x380] ;  /* 0x0000e000ff027b82 */ /* 0x000ea20000000a00 */
[----:B-1----:R-:W-:-:S04]  /*1200*/  IMAD R9, R0, R5, R17 ;  /* 0x0000000500097224 */ /* 0x002fc800078e0211 */
[----:B--2---:R-:W-:-:S05]  /*1210*/  IMAD.WIDE R8, R9, 0x4, R2 ;  /* 0x0000000409087825 */ /* 0x004fca00078e0202 */
[----:B0-----:R-:W2:Y:S01]  /*1220*/  LDG.E R12, desc[UR6][R8.64] ;  /* 0x00000006080c7981 */ /* 0x001ea2000c1e1900 */
[----:B------:R-:W-:-:S05]  /*1230*/  IMAD.WIDE.U32 R6, R5, 0x4, R8 ;  /* 0x0000000405067825 */ /* 0x000fca00078e0008 */
[----:B------:R-:W3:Y:S01]  /*1240*/  LDG.E R28, desc[UR6][R6.64] ;  /* 0x00000006061c7981 */ /* 0x000ee2000c1e1900 */
[----:B------:R-:W-:-:S05]  /*1250*/  IMAD.WIDE.U32 R2, R5, 0x4, R6 ;  /* 0x0000000405027825 */ /* 0x000fca00078e0006 */
[----:B------:R-:W4:Y:S01]  /*1260*/  LDG.E R10, desc[UR6][R2.64] ;  /* 0x00000006020a7981 */ /* 0x000f22000c1e1900 */
[----:B------:R-:W-:-:S06]  /*1270*/  IMAD.WIDE.U32 R4, R5, 0x4, R2 ;  /* 0x0000000405047825 */ /* 0x000fcc00078e0002 */
[----:B------:R-:W5:Y:S01]  /*1280*/  LDG.E R4, desc[UR6][R4.64] ;  /* 0x0000000604047981 */ /* 0x000f62000c1e1900 */
[----:B------:R-:W-:Y:S01]  /*1290*/  HFMA2 R11, -RZ, RZ, 0.96630859375, -0.0022525787353515625 ;  /* 0x3bbb989dff0b7431 */ /* 0x000fe200000001ff */
[----:B------:R-:W-:Y:S01]  /*12a0*/  IADD3 R0, PT, PT, R0, 0x4, RZ ;  /* 0x0000000400007810 */ /* 0x000fe20007ffe0ff */
[----:B--2---:R-:W-:Y:S01]  /*12b0*/  FADD R13, R12, -R15 ;  /* 0x8000000f0c0d7221 */ /* 0x004fe20000000000 */
[----:B------:R-:W-:-:S03]  /*12c0*/  MOV R12, 0x437c0000 ;  /* 0x437c0000000c7802 */ /* 0x000fc60000000f00 */
[----:B------:R-:W-:Y:S01]  /*12d0*/  FFMA.SAT R27, R13, R11, 0.5 ;  /* 0x3f0000000d1b7423 */ /* 0x000fe2000000200b */
[----:B---3--:R-:W-:-:S03]  /*12e0*/  FADD R28, R28, -R15 ;  /* 0x8000000f1c1c7221 */ /* 0x008fc60000000000 */
[-C--:B------:R-:W-:Y:S01]  /*12f0*/  FFMA.RM R8, R27, R12.reuse, 12582913 ;  /* 0x4b4000011b087423 */ /* 0x080fe2000000400c */
[-C--:B------:R-:W-:Y:S01]  /*1300*/  FFMA.SAT R7, R28, R11.reuse, 0.5 ;  /* 0x3f0000001c077423 */ /* 0x080fe2000000200b */
[--C-:B----4-:R-:W-:Y:S02]  /*1310*/  FADD R10, R10, -R15.reuse ;  /* 0x8000000f0a0a7221 */ /* 0x110fe40000000000 */
[----:B------:R-:W-:Y:S01]  /*1320*/  FADD R6, R8, -12583039 ;  /* 0xcb40007f08067421 */ /* 0x000fe20000000000 */
[-C--:B------:R-:W-:Y:S01]  /*1330*/  FFMA.RM R2, R7, R12.reuse, 12582913 ;  /* 0x4b40000107027423 */ /* 0x080fe2000000400c */
[-C--:B------:R-:W-:Y:S02]  /*1340*/  FFMA.SAT R9, R10, R11.reuse, 0.5 ;  /* 0x3f0000000a097423 */ /* 0x080fe4000000200b */
[C---:B------:R-:W-:Y:S01]  /*1350*/  FFMA R6, R13.reuse, 1.4426950216293334961, -R6 ;  /* 0x3fb8aa3b0d067823 */ /* 0x040fe20000000806 */
[----:B------:R-:W-:Y:S01]  /*1360*/  FADD R3, R2, -12583039 ;  /* 0xcb40007f02037421 */ /* 0x000fe20000000000 */
[----:B-----5:R-:W-:Y:S01]  /*1370*/  FADD R4, R4, -R15 ;  /* 0x8000000f04047221 */ /* 0x020fe20000000000 */
[----:B------:R-:W-:Y:S01]  /*1380*/  SHF.L.U32 R2, R2, 0x17, RZ ;  /* 0x0000001702027819 */ /* 0x000fe200000006ff */
[----:B------:R-:W-:Y:S01]  /*1390*/  FFMA R5, R13, 1.925963033500011079e-08, R6 ;  /* 0x32a570600d057823 */ /* 0x000fe20000000006 */
[----:B------:R-:W-:Y:S01]  /*13a0*/  FFMA R7, R28, 1.4426950216293334961, -R3 ;  /* 0x3fb8aa3b1c077823 */ /* 0x000fe20000000803 */
[----:B------:R-:W-:Y:S01]  /*13b0*/  FFMA.RM R3, R9, R12, 12582913 ;  /* 0x4b40000109037423 */ /* 0x000fe2000000400c */
[----:B------:R-:W-:-:S02]  /*13c0*/  FFMA.SAT R11, R4, R11, 0.5 ;  /* 0x3f000000040b7423 */ /* 0x000fc4000000200b */
[----:B------:R-:W-:Y:S01]  /*13d0*/  FFMA R6, R28, 1.925963033500011079e-08, R7 ;  /* 0x32a570601c067823 */ /* 0x000fe20000000007 */
[----:B------:R-:W-:Y:S01]  /*13e0*/  FADD R7, R3, -12583039 ;  /* 0xcb40007f03077421 */ /* 0x000fe20000000000 */
[----:B------:R-:W-:Y:S01]  /*13f0*/  FFMA.RM R12, R11, R12, 12582913 ;  /* 0x4b4000010b0c7423 */ /* 0x000fe2000000400c */
[----:B------:R-:W0:Y:S01]  /*1400*/  MUFU.EX2 R5, R5 ;  /* 0x0000000500057308 */ /* 0x000e220000000800 */
[----:B------:R-:W-:Y:S01]  /*1410*/  SHF.L.U32 R3, R3, 0x17, RZ ;  /* 0x0000001703037819 */ /* 0x000fe200000006ff */
[----:B------:R-:W-:Y:S01]  /*1420*/  FFMA R7, R10, 1.4426950216293334961, -R7 ;  /* 0x3fb8aa3b0a077823 */ /* 0x000fe20000000807 */
[----:B------:R-:W-:-:S03]  /*1430*/  FADD R9, R12, -12583039 ;  /* 0xcb40007f0c097421 */ /* 0x000fc60000000000 */
[----:B------:R-:W-:Y:S01]  /*1440*/  FFMA R7, R10, 1.925963033500011079e-08, R7 ;  /* 0x32a570600a077823 */ /* 0x000fe20000000007 */
        /* <DEDUP_REMOVED lines=11> */
.L_x_103:
[----:B------:R-:W-:Y:S05]  /*1500*/  @!P2 BRA `(.L_x_102) ;  /* 0x0000000000c0a947 */ /* 0x000fea0003800000 */
[----:B------:R-:W-:Y:S02]  /*1510*/  ISETP.NE.AND P1, PT, R20, 0x1, PT ;  /* 0x000000011400780c */ /* 0x000fe40003f25270 */
[----:B------:R-:W-:-:S11]  /*1520*/  ISETP.NE.AND P2, PT, R19, RZ, PT ;  /* 0x000000ff1300720c */ /* 0x000fd60003f45270 */
[----:B------:R-:W-:Y:S05]  /*1530*/  @!P1 BRA `(.L_x_104) ;  /* 0x0000000000709947 */ /* 0x000fea0003800000 */
[----:B-1----:R-:W1:Y:S08]  /*1540*/  LDC R5, c[0x0][0x390] ;  /* 0x0000e400ff057b82 */ /* 0x002e700000000800 */
[----:B------:R-:W2:Y:S01]  /*1550*/  LDC.64 R2, c[0x0][0x380] ;  /* 0x0000e000ff027b82 */ /* 0x000ea20000000a00 */
[----:B-1----:R-:W-:-:S04]  /*1560*/  IMAD R7, R0, R5, R17 ;  /* 0x0000000500077224 */ /* 0x002fc800078e0211 */
[----:B--2---:R-:W-:-:S05]  /*1570*/  IMAD.WIDE R2, R7, 0x4, R2 ;  /* 0x0000000407027825 */ /* 0x004fca00078e0202 */
[----:B0-----:R-:W2:Y:S01]  /*1580*/  LDG.E R6, desc[UR6][R2.64] ;  /* 0x0000000602067981 */ /* 0x001ea2000c1e1900 */
[----:B------:R-:W-:-:S06]  /*1590*/  IMAD.WIDE.U32 R4, R5, 0x4, R2 ;  /* 0x0000000405047825 */ /* 0x000fcc00078e0002 */
[----:B------:R-:W3:Y:S01]  /*15a0*/  LDG.E R4, desc[UR6][R4.64] ;  /* 0x0000000604047981 */ /* 0x000ee2000c1e1900 */
[----:B------:R-:W-:Y:S01]  /*15b0*/  HFMA2 R7, -RZ, RZ, 0.96630859375, -0.0022525787353515625 ;  /* 0x3bbb989dff077431 */ /* 0x000fe200000001ff */
[----:B------:R-:W-:Y:S02]  /*15c0*/  MOV R9, 0x437c0000 ;  /* 0x437c000000097802 */ /* 0x000fe40000000f00 */
[----:B------:R-:W-:Y:S01]  /*15d0*/  IADD3 R0, PT, PT, R0, 0x2, RZ ;  /* 0x0000000200007810 */ /* 0x000fe20007ffe0ff */
[----:B--2---:R-:W-:-:S04]  /*15e0*/  FADD R6, R6, -R15 ;  /* 0x8000000f06067221 */ /* 0x004fc80000000000 */
[----:B------:R-:W-:Y:S01]  /*15f0*/  FFMA.SAT R8, R6, R7, 0.5 ;  /* 0x3f00000006087423 */ /* 0x000fe20000002007 */
[----:B---3--:R-:W-:-:S03]  /*1600*/  FADD R10, R4, -R15 ;  /* 0x8000000f040a7221 */ /* 0x008fc60000000000 */
        /* <DEDUP_REMOVED lines=15> */
.L_x_104:
[----:B------:R-:W-:Y:S05]  /*1700*/  @!P2 BRA `(.L_x_102) ;  /* 0x000000000040a947 */ /* 0x000fea0003800000 */
[----:B------:R-:W2:Y:S01]  /*1710*/  LDC.64 R2, c[0x0][0x380] ;  /* 0x0000e000ff027b82 */ /* 0x000ea20000000a00 */
[----:B------:R-:W1:Y:S02]  /*1720*/  LDCU UR4, c[0x0][0x390] ;  /* 0x00007200ff0477ac */ /* 0x000e640008000800 */
[----:B-1----:R-:W-:-:S04]  /*1730*/  IMAD R5, R0, UR4, R17 ;  /* 0x0000000400057c24 */ /* 0x002fc8000f8e0211 */
[----:B--2---:R-:W-:-:S06]  /*1740*/  IMAD.WIDE R2, R5, 0x4, R2 ;  /* 0x0000000405027825 */ /* 0x004fcc00078e0202 */
[----:B0-----:R-:W2:Y:S01]  /*1750*/  LDG.E R2, desc[UR6][R2.64] ;  /* 0x0000000602027981 */ /* 0x001ea2000c1e1900 */
[----:B------:R-:W-:Y:S01]  /*1760*/  HFMA2 R5, -RZ, RZ, 0.96630859375, -0.0022525787353515625 ;  /* 0x3bbb989dff057431 */ /* 0x000fe200000001ff */
[----:B------:R-:W-:Y:S01]  /*1770*/  MOV R7, 0x437c0000 ;  /* 0x437c000000077802 */ /* 0x000fe20000000f00 */
[----:B--2---:R-:W-:-:S04]  /*1780*/  FADD R0, R2, -R15 ;  /* 0x8000000f02007221 */ /* 0x004fc80000000000 */
        /* <DEDUP_REMOVED lines=8> */
.L_x_102:
[----:B------:R-:W-:Y:S01]  /*1810*/  MOV R2, RZ ;  /* 0x000000ff00027202 */ /* 0x000fe20000000f00 */
[----:B------:R-:W-:Y:S06]  /*1820*/  @!P0 BRA `(.L_x_105) ;  /* 0x0000000c00848947 */ /* 0x000fec0003800000 */
[----:B-1----:R-:W1:Y:S01]  /*1830*/  LDC R13, c[0x0][0x390] ;  /* 0x0000e400ff0d7b82 */ /* 0x002e620000000800 */
[----:B------:R-:W-:-:S07]  /*1840*/  HFMA2 R12, -RZ, RZ, 0, 0 ;  /* 0x00000000ff0c7431 */ /* 0x000fce00000001ff */
[----:B------:R-:W2:Y:S02]  /*1850*/  LDC.64 R2, c[0x0][0x380] ;  /* 0x0000e000ff027b82 */ /* 0x000ea40000000a00 */
.L_x_122:
[----:B---3--:R-:W3:Y:S02]  /*1860*/  LDCU UR4, c[0x0][0x390] ;  /* 0x00007200ff0477ac */ /* 0x008ee40008000800 */
[----:B---3--:R-:W-:-:S04]  /*1870*/  IMAD R5, R12, UR4, R17 ;  /* 0x000000040c057c24 */ /* 0x008fc8000f8e0211 */
[----:B--2---:R-:W-:-:S05]  /*1880*/  IMAD.WIDE R4, R5, 0x4, R2 ;  /* 0x0000000405047825 */ /* 0x004fca00078e0202 */
[----:B0-----:R-:W2:Y:S01]  /*1890*/  LDG.E R0, desc[UR6][R4.64] ;  /* 0x0000000604007981 */ /* 0x001ea2000c1e1900 */
[----:B------:R-:W-:Y:S01]  /*18a0*/  MOV R7, 0x3bbb989d ;  /* 0x3bbb989d00077802 */ /* 0x000fe20000000f00 */
[----:B------:R-:W-:Y:S01]  /*18b0*/  BSSY.RECONVERGENT B2, `(.L_x_106) ;  /* 0x0000018000027945 */ /* 0x000fe20003800200 */
[----:B------:R-:W-:Y:S02]  /*18c0*/  MOV R9, 0x437c0000 ;  /* 0x437c000000097802 */ /* 0x000fe40000000f00 */
[----:B------:R-:W-:-:S04]  /*18d0*/  IADD3 R12, PT, PT, R12, 0x8, RZ ;  /* 0x000000080c0c7810 */ /* 0x000fc80007ffe0ff */
[----:B------:R-:W-:Y:S01]  /*18e0*/  ISETP.NE.AND P2, PT, R12, R21, PT ;  /* 0x000000150c00720c */ /* 0x000fe20003f45270 */
[----:B--2---:R-:W-:-:S04]  /*18f0*/  FADD R0, R0, -R15 ;  /* 0x8000000f00007221 */ /* 0x004fc80000000000 */
[----:B------:R-:W-:-:S04]  /*1900*/  FFMA.SAT R6, R0, R7, 0.5 ;  /* 0x3f00000000067423 */ /* 0x000fc80000002007 */
[----:B------:R-:W-:Y:S02]  /*1910*/  FFMA.RM R6, R6, R9, 12582913 ;  /* 0x4b40000106067423 */ /* 0x000fe40000004009 */
[----:B------:R-:W0:Y:S02]  /*1920*/  MUFU.RCP R9, R14 ;  /* 0x0000000e00097308 */ /* 0x000e240000001000 */
[----:B------:R-:W-:-:S04]  /*1930*/  FADD R7, R6, -12583039 ;  /* 0xcb40007f06077421 */ /* 0x000fc80000000000 */
[----:B------:R-:W-:-:S04]  /*1940*/  FFMA R7, R0, 1.4426950216293334961, -R7 ;  /* 0x3fb8aa3b00077823 */ /* 0x000fc80000000807 */
[----:B------:R-:W-:Y:S01]  /*1950*/  FFMA R7, R0, 1.925963033500011079e-08, R7 ;  /* 0x32a5706000077823 */ /* 0x000fe20000000007 */
[----:B------:R-:W-:-:S05]  /*1960*/  SHF.L.U32 R0, R6, 0x17, RZ ;  /* 0x0000001706007819 */ /* 0x000fca00000006ff */
[----:B------:R-:W2:Y:S01]  /*1970*/  MUFU.EX2 R7, R7 ;  /* 0x0000000700077308 */ /* 0x000ea20000000800 */
[----:B0-----:R-:W-:-:S04]  /*1980*/  FFMA R6, R9, -R14, 1 ;  /* 0x3f80000009067423 */ /* 0x001fc8000000080e */
[----:B------:R-:W-:Y:S01]  /*1990*/  FFMA R9, R9, R6, R9 ;  /* 0x0000000609097223 */ /* 0x000fe20000000009 */
[----:B--2---:R-:W-:-:S04]  /*19a0*/  FMUL R0, R0, R7 ;  /* 0x0000000700007220 */ /* 0x004fc80000400000 */
[----:B------:R-:W0:Y:S01]  /*19b0*/  FCHK P0, R0, R14 ;  /* 0x0000000e00007302 */ /* 0x000e220000000000 */
[----:B------:R-:W-:-:S04]  /*19c0*/  FFMA R11, R0, R9, RZ ;  /* 0x00000009000b7223 */ /* 0x000fc800000000ff */
[----:B------:R-:W-:-:S04]  /*19d0*/  FFMA R6, R11, -R14, R0 ;  /* 0x8000000e0b067223 */ /* 0x000fc80000000000 */
[----:B------:R-:W-:Y:S01]  /*19e0*/  FFMA R9, R9, R6, R11 ;  /* 0x0000000609097223 */ /* 0x000fe2000000000b */
[----:B0-----:R-:W-:Y:S06]  /*19f0*/  @!P0 BRA `(.L_x_107) ;  /* 0x00000000000c8947 */ /* 0x001fec0003800000 */
[----:B------:R-:W-:-:S07]  /*1a00*/  MOV R28, 0x1a20 ;  /* 0x00001a20001c7802 */ /* 0x000fce0000000f00 */
[----:B-1----:R-:W-:Y:S05]  /*1a10*/  CALL.REL.NOINC `($__internal_1_$__cuda_sm3x_div_rn_noftz_f32_slowpath) ;  /* 0x0000001800887944 */ /* 0x002fea0003c00000 */
[----:B------:R-:W-:-:S07]  /*1a20*/  MOV R9, R0 ;  /* 0x0000000000097202 */ /* 0x000fce0000000f00 */
.L_x_107:
[----:B------:R-:W-:Y:S05]  /*1a30*/  BSYNC.RECONVERGENT B2 ;  /* 0x0000000000027941 */ /* 0x000fea0003800200 */
.L_x_106:
[----:B-1----:R-:W-:Y:S01]  /*1a40*/  IMAD.WIDE.U32 R6, R13, 0x4, R4 ;  /* 0x000000040d067825 */ /* 0x002fe200078e0004 */
        /* <DEDUP_REMOVED lines=24> */
[----:B------:R-:W-:Y:S05]  /*1bd0*/  CALL.REL.NOINC `($__internal_1_$__cuda_sm3x_div_rn_noftz_f32_slowpath) ;  /* 0x0000001800187944 */ /* 0x000fea0003c00000 */
.L_x_109:
[----:B------:R-:W-:Y:S05]  /*1be0*/  BSYNC.RECONVERGENT B2 ;  /* 0x0000000000027941 */ /* 0x000fea0003800200 */
.L_x_108:
[----:B------:R-:W-:Y:S01]  /*1bf0*/  IMAD.WIDE.U32 R4, R13, 0x4, R6 ;  /* 0x000000040d047825 */ /* 0x000fe200078e0006 */
[----:B------:R0:W-:Y:S04]  /*1c00*/  STG.E desc[UR6][R6.64], R0 ;  /* 0x0000000006007986 */ /* 0x0001e8000c101906 */
[----:B------:R-:W2:Y:S01]  /*1c10*/  LDG.E R8, desc[UR6][R4.64] ;  /* 0x0000000604087981 */ /* 0x000ea2000c1e1900 */
[----:B------:R-:W-:Y:S01]  /*1c20*/  HFMA2 R9, -RZ, RZ, 0.96630859375, -0.0022525787353515625 ;  /* 0x3bbb989dff097431 */ /* 0x000fe200000001ff */
[----:B------:R-:W-:Y:S01]  /*1c30*/  MOV R10, 0x437c0000 ;  /* 0x437c0000000a7802 */ /* 0x000fe20000000f00 */
[----:B------:R-:W0:Y:S01]  /*1c40*/  MUFU.RCP R27, R14 ;  /* 0x0000000e001b7308 */ /* 0x000e220000001000 */
[----:B------:R-:W-:Y:S01]  /*1c50*/  BSSY.RECONVERGENT B2, `(.L_x_110) ;  /* 0x0000014000027945 */ /* 0x000fe20003800200 */
[----:B0-----:R-:W-:Y:S01]  /*1c60*/  FFMA R6, R27, -R14, 1 ;  /* 0x3f8000001b067423 */ /* 0x001fe2000000080e */
[----:B--2---:R-:W-:-:S04]  /*1c70*/  FADD R8, R8, -R15 ;  /* 0x8000000f08087221 */ /* 0x004fc80000000000 */
[----:B------:R-:W-:-:S04]  /*1c80*/  FFMA.SAT R9, R8, R9, 0.5 ;  /* 0x3f00000008097423 */ /* 0x000fc80000002009 */
[----:B------:R-:W-:-:S04]  /*1c90*/  FFMA.RM R9, R9, R10, 12582913 ;  /* 0x4b40000109097423 */ /* 0x000fc8000000400a */
[C---:B------:R-:W-:Y:S01]  /*1ca0*/  FADD R11, R9.reuse, -12583039 ;  /* 0xcb40007f090b7421 */ /* 0x040fe20000000000 */
[----:B------:R-:W-:-:S03]  /*1cb0*/  SHF.L.U32 R9, R9, 0x17, RZ ;  /* 0x0000001709097819 */ /* 0x000fc600000006ff */
[----:B------:R-:W-:-:S04]  /*1cc0*/  FFMA R11, R8, 1.4426950216293334961, -R11 ;  /* 0x3fb8aa3b080b7823 */ /* 0x000fc8000000080b */
[----:B------:R-:W-:-:S04]  /*1cd0*/  FFMA R11, R8, 1.925963033500011079e-08, R11 ;  /* 0x32a57060080b7823 */ /* 0x000fc8000000000b */
[----:B------:R-:W0:Y:S02]  /*1ce0*/  MUFU.EX2 R0, R11 ;  /* 0x0000000b00007308 */ /* 0x000e240000000800 */
        /* <DEDUP_REMOVED lines=9> */
[----:B------:R-:W-:Y:S05]  /*1d80*/  CALL.REL.NOINC `($__internal_1_$__cuda_sm3x_div_rn_noftz_f32_slowpath) ;  /* 0x0000001400ac7944 */ /* 0x000fea0003c00000 */
.L_x_111:
[----:B------:R-:W-:Y:S05]  /*1d90*/  BSYNC.RECONVERGENT B2 ;  /* 0x0000000000027941 */ /* 0x000fea0003800200 */
.L_x_110:
        /* <DEDUP_REMOVED lines=26> */
.L_x_113:
[----:B------:R-:W-:Y:S05]  /*1f40*/  BSYNC.RECONVERGENT B2 ;  /* 0x0000000000027941 */ /* 0x000fea0003800200 */
.L_x_112:
        /* <DEDUP_REMOVED lines=26> */
.L_x_115:
[----:B------:R-:W-:Y:S05]  /*20f0*/  BSYNC.RECONVERGENT B2 ;  /* 0x0000000000027941 */ /* 0x000fea0003800200 */
.L_x_114:
        /* <DEDUP_REMOVED lines=26> */
.L_x_117:
[----:B------:R-:W-:Y:S05]  /*22a0*/  BSYNC.RECONVERGENT B2 ;  /* 0x0000000000027941 */ /* 0x000fea0003800200 */
.L_x_116:
        /* <DEDUP_REMOVED lines=26> */
.L_x_119:
[----:B------:R-:W-:Y:S05]  /*2450*/  BSYNC.RECONVERGENT B2 ;  /* 0x0000000000027941 */ /* 0x000fea0003800200 */
.L_x_118:
        /* <DEDUP_REMOVED lines=26> */
.L_x_121:
[----:B------:R-:W-:Y:S05]  /*2600*/  BSYNC.RECONVERGENT B2 ;  /* 0x0000000000027941 */ /* 0x000fea0003800200 */
.L_x_120:
[----:B------:R3:W-:Y:S01]  /*2610*/  STG.E desc[UR6][R6.64], R0 ;  /* 0x0000000006007986 */ /* 0x0007e2000c101906 */
[----:B------:R-:W-:Y:S05]  /*2620*/  @P2 BRA `(.L_x_122) ;  /* 0xfffffff0008c2947 */ /* 0x000fea000383ffff */
[----:B------:R-:W-:-:S07]  /*2630*/  MOV R2, R21 ;  /* 0x0000001500027202 */ /* 0x000fce0000000f00 */
.L_x_105:
[----:B------:R-:W-:-:S13]  /*2640*/  ISETP.NE.AND P0, PT, R22, RZ, PT ;  /* 0x000000ff1600720c */ /* 0x000fda0003f05270 */
[----:B------:R-:W-:Y:S05]  /*2650*/  @!P0 BRA `(.L_x_123) ;  /* 0x0000000c00548947 */ /* 0x000fea0003800000 */
[----:B---3--:R-:W-:-:S04]  /*2660*/  IADD3 R0, PT, PT, R22, -0x1, RZ ;  /* 0xffffffff16007810 */ /* 0x008fc80007ffe0ff */
[----:B------:R-:W-:-:S13]  /*2670*/  ISETP.GE.U32.AND P0, PT, R0, 0x3, PT ;  /* 0x000000030000780c */ /* 0x000fda0003f06070 */
[----:B------:R-:W-:Y:S05]  /*2680*/  @!P0 BRA `(.L_x_124) ;  /* 0x0000000400cc8947 */ /* 0x000fea0003800000 */
[----:B-1----:R-:W1:Y:S01]  /*2690*/  LDC.64 R6, c[0x0][0x380] ;  /* 0x0000e000ff067b82 */ /* 0x002e620000000a00 */
[----:B------:R-:W2:Y:S02]  /*26a0*/  LDCU UR4, c[0x0][0x390] ;  /* 0x00007200ff0477ac */ /* 0x000ea40008000800 */
[----:B--2---:R-:W-:-:S04]  /*26b0*/  IMAD R3, R2, UR4, R17 ;  /* 0x0000000402037c24 */ /* 0x004fc8000f8e0211 */
[----:B-1----:R-:W-:-:S05]  /*26c0*/  IMAD.WIDE R6, R3, 0x4, R6 ;  /* 0x0000000403067825 */ /* 0x002fca00078e0206 */
[----:B0-----:R-:W2:Y:S01]  /*26d0*/  LDG.E R0, desc[UR6][R6.64] ;  /* 0x0000000606007981 */ /* 0x001ea2000c1e1900 */
[----:B------:R-:W-:Y:S01]  /*26e0*/  HFMA2 R3, -RZ, RZ, 0.96630859375, -0.0022525787353515625 ;  /* 0x3bbb989dff037431 */ /* 0x000fe200000001ff */
[----:B------:R-:W-:Y:S01]  /*26f0*/  MOV R4, 0x437c0000 ;  /* 0x437c000000047802 */ /* 0x000fe20000000f00 */
[----:B------:R-:W0:Y:S01]  /*2700*/  MUFU.RCP R9, R14 ;  /* 0x0000000e00097308 */ /* 0x000e220000001000 */
[----:B------:R-:W-:Y:S01]  /*2710*/  BSSY.RECONVERGENT B2, `(.L_x_125) ;  /* 0x0000014000027945 */ /* 0x000fe20003800200 */
[----:B--2---:R-:W-:-:S04]  /*2720*/  FADD R0, R0, -R15 ;  /* 0x8000000f00007221 */ /* 0x004fc80000000000 */
[----:B------:R-:W-:-:S04]  /*2730*/  FFMA.SAT R3, R0, R3, 0.5 ;  /* 0x3f00000000037423 */ /* 0x000fc80000002003 */
[----:B------:R-:W-:Y:S01]  /*2740*/  FFMA.RM R3, R3, R4, 12582913 ;  /* 0x4b40000103037423 */ /* 0x000fe20000004004 */
[----:B0-----:R-:W-:-:S03]  /*2750*/  FFMA R4, R9, -R14, 1 ;  /* 0x3f80000009047423 */ /* 0x001fc6000000080e */
        /* <DEDUP_REMOVED lines=15> */
.L_x_126:
[----:B------:R-:W-:Y:S05]  /*2850*/  BSYNC.RECONVERGENT B2 ;  /* 0x0000000000027941 */ /* 0x000fea0003800200 */
.L_x_125:
[----:B------:R-:W0:Y:S01]  /*2860*/  LDC R5, c[0x0][0x390] ;  /* 0x0000e400ff057b82 */ /* 0x000e220000000800 */
[----:B------:R1:W-:Y:S01]  /*2870*/  STG.E desc[UR6][R6.64], R0 ;  /* 0x0000000006007986 */ /* 0x0003e2000c101906 */
[----:B0-----:R-:W-:-:S05]  /*2880*/  IMAD.WIDE.U32 R4, R5, 0x4, R6 ;  /* 0x0000000405047825 */ /* 0x001fca00078e0006 */
[----:B------:R-:W2:Y:S01]  /*2890*/  LDG.E R8, desc[UR6][R4.64] ;  /* 0x0000000604087981 */ /* 0x000ea2000c1e1900 */
[----:B------:R-:W-:Y:S01]  /*28a0*/  HFMA2 R3, -RZ, RZ, 0.96630859375, -0.0022525787353515625 ;  /* 0x3bbb989dff037431 */ /* 0x000fe200000001ff */
[----:B------:R-:W-:Y:S01]  /*28b0*/  MOV R10, 0x437c0000 ;  /* 0x437c0000000a7802 */ /* 0x000fe20000000f00 */
[----:B------:R-:W1:Y:S01]  /*28c0*/  MUFU.RCP R11, R14 ;  /* 0x0000000e000b7308 */ /* 0x000e620000001000 */
[----:B------:R-:W-:Y:S01]  /*28d0*/  BSSY.RECONVERGENT B2, `(.L_x_127) ;  /* 0x0000014000027945 */ /* 0x000fe20003800200 */
[----:B-1----:R-:W-:Y:S01]  /*28e0*/  FFMA R6, R11, -R14, 1 ;  /* 0x3f8000000b067423 */ /* 0x002fe2000000080e */
        /* <DEDUP_REMOVED lines=18> */
.L_x_128:
[----:B------:R-:W-:Y:S05]  /*2a10*/  BSYNC.RECONVERGENT B2 ;  /* 0x0000000000027941 */ /* 0x000fea0003800200 */
.L_x_127:
        /* <DEDUP_REMOVED lines=27> */
.L_x_130:
[----:B------:R-:W-:Y:S05]  /*2bd0*/  BSYNC.RECONVERGENT B2 ;  /* 0x0000000000027941 */ /* 0x000fea0003800200 */
.L_x_129:
        /* <DEDUP_REMOVED lines=27> */
.L_x_132:
[----:B------:R-:W-:Y:S05]  /*2d90*/  BSYNC.RECONVERGENT B2 ;  /* 0x0000000000027941 */ /* 0x000fea0003800200 */
.L_x_131:
[----:B------:R2:W-:Y:S01]  /*2da0*/  STG.E desc[UR6][R4.64], R0 ;  /* 0x0000000004007986 */ /* 0x0005e2000c101906 */
[----:B------:R-:W-:-:S07]  /*2db0*/  IADD3 R2, PT, PT, R2, 0x4, RZ ;  /* 0x0000000402027810 */ /* 0x000fce0007ffe0ff */
.L_x_124:
[----:B------:R-:W-:-:S13]  /*2dc0*/  ISETP.NE.AND P0, PT, R20, RZ, PT ;  /* 0x000000ff1400720c */ /* 0x000fda0003f05270 */
[----:B------:R-:W-:Y:S05]  /*2dd0*/  @!P0 BRA `(.L_x_123) ;  /* 0x0000000400748947 */ /* 0x000fea0003800000 */
[----:B------:R-:W-:-:S13]  /*2de0*/  ISETP.NE.AND P0, PT, R20, 0x1, PT ;  /* 0x000000011400780c */ /* 0x000fda0003f05270 */
[----:B------:R-:W-:Y:S05]  /*2df0*/  @!P0 BRA `(.L_x_133) ;  /* 0x0000000000ec8947 */ /* 0x000fea0003800000 */
[----:B-12---:R-:W1:Y:S01]  /*2e00*/  LDC.64 R4, c[0x0][0x380] ;  /* 0x0000e000ff047b82 */ /* 0x006e620000000a00 */
        /* <DEDUP_REMOVED lines=27> */
.L_x_135:
[----:B------:R-:W-:Y:S05]  /*2fc0*/  BSYNC.RECONVERGENT B2 ;  /* 0x0000000000027941 */ /* 0x000fea0003800200 */
.L_x_134:
        /* <DEDUP_REMOVED lines=27> */
.L_x_137:
[----:B------:R-:W-:Y:S05]  /*3180*/  BSYNC.RECONVERGENT B2 ;  /* 0x0000000000027941 */ /* 0x000fea0003800200 */
.L_x_136:
[----:B------:R3:W-:Y:S01]  /*3190*/  STG.E desc[UR6][R6.64], R0 ;  /* 0x0000000006007986 */ /* 0x0007e2000c101906 */
[----:B------:R-:W-:-:S07]  /*31a0*/  IADD3 R2, PT, PT, R2, 0x2, RZ ;  /* 0x0000000202027810 */ /* 0x000fce0007ffe0ff */
.L_x_133:
[----:B------:R-:W-:-:S13]  /*31b0*/  ISETP.NE.AND P0, PT, R19, RZ, PT ;  /* 0x000000ff1300720c */ /* 0x000fda0003f05270 */
[----:B------:R-:W-:Y:S05]  /*31c0*/  @!P0 BRA `(.L_x_123) ;  /* 0x0000000000788947 */ /* 0x000fea0003800000 */
[----:B-12---:R-:W1:Y:S01]  /*31d0*/  LDC.64 R4, c[0x0][0x380] ;  /* 0x0000e000ff047b82 */ /* 0x006e620000000a00 */
[----:B------:R-:W2:Y:S02]  /*31e0*/  LDCU UR4, c[0x0][0x390] ;  /* 0x00007200ff0477ac */ /* 0x000ea40008000800 */
[----:B--2---:R-:W-:-:S04]  /*31f0*/  IMAD R3, R2, UR4, R17 ;  /* 0x0000000402037c24 */ /* 0x004fc8000f8e0211 */
[----:B-1----:R-:W-:-:S05]  /*3200*/  IMAD.WIDE R2, R3, 0x4, R4 ;  /* 0x0000000403027825 */ /* 0x002fca00078e0204 */
[----:B0--3--:R-:W2:Y:S01]  /*3210*/  LDG.E R0, desc[UR6][R2.64] ;  /* 0x0000000602007981 */ /* 0x009ea2000c1e1900 */
        /* <DEDUP_REMOVED lines=23> */
.L_x_139:
[----:B------:R-:W-:Y:S05]  /*3390*/  BSYNC.RECONVERGENT B2 ;  /* 0x0000000000027941 */ /* 0x000fea0003800200 */
.L_x_138:
[----:B------:R4:W-:Y:S02]  /*33a0*/  STG.E desc[UR6][R2.64], R0 ;  /* 0x0000000002007986 */ /* 0x0009e4000c101906 */
.L_x_123:
[----:B------:R-:W5:Y:S01]  /*33b0*/  LDCU UR4, c[0x0][0x39c] ;  /* 0x00007380ff0477ac */ /* 0x000f620008000800 */
[----:B------:R-:W-:-:S04]  /*33c0*/  IADD3 R18, PT, PT, R18, 0x1, RZ ;  /* 0x0000000112127810 */ /* 0x000fc80007ffe0ff */
[----:B-----5:R-:W-:-:S13]  /*33d0*/  ISETP.NE.AND P0, PT, R18, UR4, PT ;  /* 0x0000000412007c0c */ /* 0x020fda000bf05270 */
[----:B0-----:R-:W-:Y:S05]  /*33e0*/  @!P0 EXIT ;  /* 0x000000000000894d */ /* 0x001fea0003800000 */
[----:B------:R-:W0:Y:S02]  /*33f0*/  LDCU UR4, c[0x0][0x360] ;  /* 0x00006c00ff0477ac */ /* 0x000e240008000800 */
[----:B0-----:R-:W-:-:S05]  /*3400*/  IMAD R17, R18, UR4, R25 ;  /* 0x0000000412117c24 */ /* 0x001fca000f8e0219 */
[----:B------:R-:W-:-:S13]  /*3410*/  ISETP.GE.AND P0, PT, R17, R24, PT ;  /* 0x000000181100720c */ /* 0x000fda0003f06270 */
[----:B------:R-:W-:Y:S05]  /*3420*/  @!P0 BRA `(.L_x_140) ;  /* 0xffffffcc00588947 */ /* 0x000fea000383ffff */
[----:B------:R-:W-:Y:S05]  /*3430*/  EXIT ;  /* 0x000000000000794d */ /* 0x000fea0003800000 */
        .weak           $__internal_1_$__cuda_sm3x_div_rn_noftz_f32_slowpath
        .type           $__internal_1_$__cuda_sm3x_div_rn_noftz_f32_slowpath,@function
        .size           $__internal_1_$__cuda_sm3x_div_rn_noftz_f32_slowpath,(.L_x_154 - $__internal_1_$__cuda_sm3x_div_rn_noftz_f32_slowpath)
$__internal_1_$__cuda_sm3x_div_rn_noftz_f32_slowpath:
        /* <DEDUP_REMOVED lines=35> */
.L_x_142:
[----:B------:R-:W-:Y:S01]  /*3670*/  LEA R8, R11, 0xc0800000, 0x17 ;  /* 0xc08000000b087811 */ /* 0x000fe200078eb8ff */
[----:B------:R-:W-:Y:S01]  /*3680*/  BSSY.RECONVERGENT B1, `(.L_x_147) ;  /* 0x0000036000017945 */ /* 0x000fe20003800200 */
[----:B------:R-:W-:Y:S02]  /*3690*/  IADD3 R10, PT, PT, R9, -0x7f, RZ ;  /* 0xffffff81090a7810 */ /* 0x000fe40007ffe0ff */
[----:B------:R-:W-:Y:S02]  /*36a0*/  IADD3 R27, PT, PT, -R8, R27, RZ ;  /* 0x0000001b081b7210 */ /* 0x000fe40007ffe1ff */
[----:B------:R-:W-:Y:S02]  /*36b0*/  IADD3 R11, PT, PT, R10, 0x7f, -R11 ;  /* 0x0000007f0a0b7810 */ /* 0x000fe40007ffe80b */
[----:B------:R0:W1:Y:S02]  /*36c0*/  MUFU.RCP R8, R27 ;  /* 0x0000001b00087308 */ /* 0x0000640000001000 */
[----:B------:R-:W-:Y:S01]  /*36d0*/  IADD3 R29, PT, PT, R11, R29, RZ ;  /* 0x0000001d0b1d7210 */ /* 0x000fe20007ffe0ff */
[----:B0-----:R-:W-:-:S04]  /*36e0*/  FADD.FTZ R27, -R27, -RZ ;  /* 0x800000ff1b1b7221 */ /* 0x001fc80000010100 */
[----:B-1----:R-:W-:-:S04]  /*36f0*/  FFMA R9, R8, R27, 1 ;  /* 0x3f80000008097423 */ /* 0x002fc8000000001b */
[----:B------:R-:W-:Y:S01]  /*3700*/  FFMA R8, R8, R9, R8 ;  /* 0x0000000908087223 */ /* 0x000fe20000000008 */
[----:B------:R-:W-:-:S04]  /*3710*/  IMAD R9, R10, -0x800000, R0 ;  /* 0xff8000000a097824 */ /* 0x000fc800078e0200 */
        /* <DEDUP_REMOVED lines=40> */
.L_x_149:
[----:B------:R-:W-:-:S04]  /*39a0*/  LOP3.LUT R10, R10, 0x80000000, RZ, 0xc0, !PT ;  /* 0x800000000a0a7812 */ /* 0x000fc800078ec0ff */
[----:B------:R-:W-:Y:S01]  /*39b0*/  LOP3.LUT R10, R10, 0x7f800000, RZ, 0xfc, !PT ;  /* 0x7f8000000a0a7812 */ /* 0x000fe200078efcff */
[----:B------:R-:W-:Y:S06]  /*39c0*/  BRA `(.L_x_150) ;  /* 0x0000000000047947 */ /* 0x000fec0003800000 */
.L_x_148:
[----:B------:R-:W-:-:S07]  /*39d0*/  LEA R10, R29, R10, 0x17 ;  /* 0x0000000a1d0a7211 */ /* 0x000fce00078eb8ff */
.L_x_150:
[----:B------:R-:W-:Y:S05]  /*39e0*/  BSYNC.RECONVERGENT B1 ;  /* 0x0000000000017941 */ /* 0x000fea0003800200 */
.L_x_147:
[----:B------:R-:W-:Y:S01]  /*39f0*/  MOV R0, R10 ;  /* 0x0000000a00007202 */ /* 0x000fe20000000f00 */
[----:B------:R-:W-:Y:S06]  /*3a00*/  BRA `(.L_x_151) ;  /* 0x0000000000207947 */ /* 0x000fec0003800000 */
.L_x_146:
[----:B------:R-:W-:-:S04]  /*3a10*/  LOP3.LUT R0, R27, 0x80000000, R0, 0x48, !PT ;  /* 0x800000001b007812 */ /* 0x000fc800078e4800 */
[----:B------:R-:W-:Y:S01]  /*3a20*/  LOP3.LUT R0, R0, 0x7f800000, RZ, 0xfc, !PT ;  /* 0x7f80000000007812 */ /* 0x000fe200078efcff */
[----:B------:R-:W-:Y:S06]  /*3a30*/  BRA `(.L_x_151) ;  /* 0x0000000000147947 */ /* 0x000fec0003800000 */
.L_x_145:
[----:B------:R-:W-:Y:S01]  /*3a40*/  LOP3.LUT R0, R27, 0x80000000, R0, 0x48, !PT ;  /* 0x800000001b007812 */ /* 0x000fe200078e4800 */
[----:B------:R-:W-:Y:S06]  /*3a50*/  BRA `(.L_x_151) ;  /* 0x00000000000c7947 */ /* 0x000fec0003800000 */
.L_x_144:
[----:B------:R-:W0:Y:S01]  /*3a60*/  MUFU.RSQ R0, -QNAN ;  /* 0xffc0000000007908 */ /* 0x000e220000001400 */
[----:B------:R-:W-:Y:S05]  /*3a70*/  BRA `(.L_x_151) ;  /* 0x0000000000047947 */ /* 0x000fea0003800000 */
.L_x_143:
[----:B------:R-:W-:-:S07]  /*3a80*/  FADD.FTZ R0, R0, R14 ;  /* 0x0000000e00007221 */ /* 0x000fce0000010000 */
.L_x_151:
[----:B------:R-:W-:Y:S05]  /*3a90*/  BSYNC.RECONVERGENT B0 ;  /* 0x0000000000007941 */ /* 0x000fea0003800200 */
.L_x_141:
[----:B------:R-:W-:-:S04]  /*3aa0*/  HFMA2 R29, -RZ, RZ, 0, 0 ;  /* 0x00000000ff1d7431 */ /* 0x000fc800000001ff */
[----:B0-----:R-:W-:Y:S05]  /*3ab0*/  RET.REL.NODEC R28 `(_Z24max_sum_exp_kernel_largePfS_ifii) ;  /* 0xffffffc41c507950 */ /* 0x001fea0003c3ffff */
.L_x_152:
        /* <DEDUP_REMOVED lines=12> */
.L_x_154:


//--------------------- .nv.shared.reserved.0     --------------------------
	.section	.nv.shared.reserved.0,"aw",@nobits
	.weak		__nv_reservedSMEM_offset_0_alias
	.size		__nv_reservedSMEM_offset_0_alias, 0, 64
	.other		__nv_reservedSMEM_offset_0_alias,@"STO_CUDA_RESERVED_SHARED STV_DEFAULT"
__nv_reservedSMEM_offset_0_alias:
	.zero		0
	.zero		64


//--------------------- .nv.constant0._Z29softmax_scale_backward_kernelPfS_S_S_iif --------------------------
	.section	.nv.constant0._Z29softmax_scale_backward_kernelPfS_S_S_iif,"a",@progbits
	.sectionflags	@""
	.align	4
.nv.constant0._Z29softmax_scale_backward_kernelPfS_S_S_iif:
	.zero		940


//--------------------- .nv.constant0._Z35softmax_scale_backward_kernel_largePfS_S_S_iifi --------------------------
	.section	.nv.constant0._Z35softmax_scale_backward_kernel_largePfS_S_S_iifi,"a",@progbits
	.sectionflags	@""
	.align	4
.nv.constant0._Z35softmax_scale_backward_kernel_largePfS_S_S_iifi:
	.zero		944


//--------------------- .nv.constant0._Z18max_sum_exp_kernelPfS_ifi --------------------------
	.section	.nv.constant0._Z18max_sum_exp_kernelPfS_ifi,"a",@progbits
	.sectionflags	@""
	.align	4
.nv.constant0._Z18max_sum_exp_kernelPfS_ifi:
	.zero		924


//--------------------- .nv.constant0._Z24max_sum_exp_kernel_largePfS_ifii --------------------------
	.section	.nv.constant0._Z24max_sum_exp_kernel_largePfS_ifii,"a",@progbits
	.sectionflags	@""
	.align	4
.nv.constant0._Z24max_sum_exp_kernel_largePfS_ifii:
	.zero		928


//--------------------- SYMBOLS --------------------------

	.type		.nv.reservedSmem.offset0,@object
	.size		.nv.reservedSmem.offset0,0x4
